	.headerflags	@"EF_CUDA_TEXMODE_UNIFIED EF_CUDA_64BIT_ADDRESS EF_CUDA_SM86 EF_CUDA_VIRTUAL_SM(EF_CUDA_SM86)"
	.elftype	@"ET_EXEC"


//--------------------- .nv.info                  --------------------------
	.section	.nv.info,"",@"SHT_CUDA_INFO"
	.align	4


	//----- nvinfo : EIATTR_REGCOUNT
	.align		4
        /*0000*/ 	.byte	0x04, 0x2f
        /*0002*/ 	.short	(.L_2 - .L_1)
	.align		4
.L_1:
        /*0004*/ 	.word	index@(triton_red_fused_add_mul_native_layer_norm_12)
        /*0008*/ 	.word	0x00000028


	//----- nvinfo : EIATTR_MIN_STACK_SIZE
	.align		4
.L_2:
        /*000c*/ 	.byte	0x04, 0x12
        /*000e*/ 	.short	(.L_4 - .L_3)
	.align		4
.L_3:
        /*0010*/ 	.word	index@(triton_red_fused_add_mul_native_layer_norm_12)
        /*0014*/ 	.word	0x00000000


	//----- nvinfo : EIATTR_FRAME_SIZE
	.align		4
.L_4:
        /*0018*/ 	.byte	0x04, 0x11
        /*001a*/ 	.short	(.L_6 - .L_5)
	.align		4
.L_5:
        /*001c*/ 	.word	index@(triton_red_fused_add_mul_native_layer_norm_12)
        /*0020*/ 	.word	0x00000000


	//----- nvinfo : EIATTR_MIN_STACK_SIZE
	.align		4
.L_6:
        /*0024*/ 	.byte	0x04, 0x12
        /*0026*/ 	.short	(.L_8 - .L_7)
	.align		4
.L_7:
        /*0028*/ 	.word	index@(triton_red_fused_add_mul_native_layer_norm_12)
        /*002c*/ 	.word	0x00000000
.L_8:


//--------------------- .nv.info.triton_red_fused_add_mul_native_layer_norm_12 --------------------------
	.section	.nv.info.triton_red_fused_add_mul_native_layer_norm_12,"",@"SHT_CUDA_INFO"
	.sectionflags	@""
	.align	4


	//----- nvinfo : EIATTR_CUDA_API_VERSION
	.align		4
        /*0000*/ 	.byte	0x04, 0x37
        /*0002*/ 	.short	(.L_10 - .L_9)
.L_9:
        /*0004*/ 	.word	0x0000007c


	//----- nvinfo : EIATTR_SW2861232_WAR
	.align		4
.L_10:
        /*0008*/ 	.byte	0x01, 0x35
	.zero		2


	//----- nvinfo : EIATTR_PARAM_CBANK
	.align		4
        /*000c*/ 	.byte	0x04, 0x0a
        /*000e*/ 	.short	(.L_12 - .L_11)
	.align		4
.L_11:
        /*0010*/ 	.word	index@(.nv.constant0.triton_red_fused_add_mul_native_layer_norm_12)
        /*0014*/ 	.short	0x0160
        /*0016*/ 	.short	0x0040


	//----- nvinfo : EIATTR_CBANK_PARAM_SIZE
	.align		4
.L_12:
        /*0018*/ 	.byte	0x03, 0x19
        /*001a*/ 	.short	0x0040


	//----- nvinfo : EIATTR_KPARAM_INFO
	.align		4
        /*001c*/ 	.byte	0x04, 0x17
        /*001e*/ 	.short	(.L_14 - .L_13)
.L_13:
        /*0020*/ 	.word	0x00000000
        /*0024*/ 	.short	0x0008
        /*0026*/ 	.short	0x0038
        /*0028*/ 	.byte	0x00, 0xf4, 0x21, 0x00


	//----- nvinfo : EIATTR_KPARAM_INFO
	.align		4
.L_14:
        /*002c*/ 	.byte	0x04, 0x17
        /*002e*/ 	.short	(.L_16 - .L_15)
.L_15:
        /*0030*/ 	.word	0x00000000
        /*0034*/ 	.short	0x0007
        /*0036*/ 	.short	0x0034
        /*0038*/ 	.byte	0x00, 0xf0, 0x11, 0x00


	//----- nvinfo : EIATTR_KPARAM_INFO
	.align		4
.L_16:
        /*003c*/ 	.byte	0x04, 0x17
        /*003e*/ 	.short	(.L_18 - .L_17)
.L_17:
        /*0040*/ 	.word	0x00000000
        /*0044*/ 	.short	0x0006
        /*0046*/ 	.short	0x0030
        /*0048*/ 	.byte	0x00, 0xf0, 0x11, 0x00


	//----- nvinfo : EIATTR_KPARAM_INFO
	.align		4
.L_18:
        /*004c*/ 	.byte	0x04, 0x17
        /*004e*/ 	.short	(.L_20 - .L_19)
.L_19:
        /*0050*/ 	.word	0x00000000
        /*0054*/ 	.short	0x0005
        /*0056*/ 	.short	0x0028
        /*0058*/ 	.byte	0x00, 0xf4, 0x21, 0x00


	//----- nvinfo : EIATTR_KPARAM_INFO
	.align		4
.L_20:
        /*005c*/ 	.byte	0x04, 0x17
        /*005e*/ 	.short	(.L_22 - .L_21)
.L_21:
        /*0060*/ 	.word	0x00000000
        /*0064*/ 	.short	0x0004
        /*0066*/ 	.short	0x0020
        /*0068*/ 	.byte	0x00, 0xf4, 0x21, 0x00


	//----- nvinfo : EIATTR_KPARAM_INFO
	.align		4
.L_22:
        /*006c*/ 	.byte	0x04, 0x17
        /*006e*/ 	.short	(.L_24 - .L_23)
.L_23:
        /*0070*/ 	.word	0x00000000
        /*0074*/ 	.short	0x0003
        /*0076*/ 	.short	0x0018
        /*0078*/ 	.byte	0x00, 0xf4, 0x21, 0x00


	//----- nvinfo : EIATTR_KPARAM_INFO
	.align		4
.L_24:
        /*007c*/ 	.byte	0x04, 0x17
        /*007e*/ 	.short	(.L_26 - .L_25)
.L_25:
        /*0080*/ 	.word	0x00000000
        /*0084*/ 	.short	0x0002
        /*0086*/ 	.short	0x0010
        /*0088*/ 	.byte	0x00, 0xf4, 0x21, 0x00


	//----- nvinfo : EIATTR_KPARAM_INFO
	.align		4
.L_26:
        /*008c*/ 	.byte	0x04, 0x17
        /*008e*/ 	.short	(.L_28 - .L_27)
.L_27:
        /*0090*/ 	.word	0x00000000
        /*0094*/ 	.short	0x0001
        /*0096*/ 	.short	0x0008
        /*0098*/ 	.byte	0x00, 0xf4, 0x21, 0x00


	//----- nvinfo : EIATTR_KPARAM_INFO
	.align		4
.L_28:
        /*009c*/ 	.byte	0x04, 0x17
        /*009e*/ 	.short	(.L_30 - .L_29)
.L_29:
        /*00a0*/ 	.word	0x00000000
        /*00a4*/ 	.short	0x0000
        /*00a6*/ 	.short	0x0000
        /*00a8*/ 	.byte	0x00, 0xf4, 0x21, 0x00


	//----- nvinfo : EIATTR_MAXREG_COUNT
	.align		4
.L_30:
        /*00ac*/ 	.byte	0x03, 0x1b
        /*00ae*/ 	.short	0x00ff


	//----- nvinfo : EIATTR_COOP_GROUP_MASK_REGIDS
	.align		4
        /*00b0*/ 	.byte	0x04, 0x29
        /*00b2*/ 	.short	(.L_32 - .L_31)


	//   ....[0]....
.L_31:
        /*00b4*/ 	.word	0xffffffff


	//   ....[1]....
        /*00b8*/ 	.word	0xffffffff


	//   ....[2]....
        /*00bc*/ 	.word	0xffffffff


	//   ....[3]....
        /*00c0*/ 	.word	0xffffffff


	//   ....[4]....
        /*00c4*/ 	.word	0xffffffff


	//   ....[5]....
        /*00c8*/ 	.word	0xffffffff


	//   ....[6]....
        /*00cc*/ 	.word	0xffffffff


	//   ....[7]....
        /*00d0*/ 	.word	0xffffffff


	//   ....[8]....
        /*00d4*/ 	.word	0xffffffff


	//   ....[9]....
        /*00d8*/ 	.word	0xffffffff


	//   ....[10]....
        /*00dc*/ 	.word	0xffffffff


	//   ....[11]....
        /*00e0*/ 	.word	0xffffffff


	//   ....[12]....
        /*00e4*/ 	.word	0xffffffff


	//   ....[13]....
        /*00e8*/ 	.word	0xffffffff


	//   ....[14]....
        /*00ec*/ 	.word	0xffffffff


	//   ....[15]....
        /*00f0*/ 	.word	0xffffffff


	//   ....[16]....
        /*00f4*/ 	.word	0xffffffff


	//   ....[17]....
        /*00f8*/ 	.word	0xffffffff


	//   ....[18]....
        /*00fc*/ 	.word	0xffffffff


	//----- nvinfo : EIATTR_COOP_GROUP_INSTR_OFFSETS
	.align		4
.L_32:
        /*0100*/ 	.byte	0x04, 0x28
        /*0102*/ 	.short	(.L_34 - .L_33)


	//   ....[0]....
.L_33:
        /*0104*/ 	.word	0x00001350


	//   ....[1]....
        /*0108*/ 	.word	0x000013a0


	//   ....[2]....
        /*010c*/ 	.word	0x000014a0


	//   ....[3]....
        /*0110*/ 	.word	0x000014f0


	//   ....[4]....
        /*0114*/ 	.word	0x000015e0


	//   ....[5]....
        /*0118*/ 	.word	0x00001630


	//   ....[6]....
        /*011c*/ 	.word	0x00001720


	//   ....[7]....
        /*0120*/ 	.word	0x00001760


	//   ....[8]....
        /*0124*/ 	.word	0x00001850


	//   ....[9]....
        /*0128*/ 	.word	0x00001880


	//   ....[10]....
        /*012c*/ 	.word	0x00001a20


	//   ....[11]....
        /*0130*/ 	.word	0x00001a70


	//   ....[12]....
        /*0134*/ 	.word	0x00001a90


	//   ....[13]....
        /*0138*/ 	.word	0x00001ac0


	//   ....[14]....
        /*013c*/ 	.word	0x00001ba0


	//   ....[15]....
        /*0140*/ 	.word	0x00001be0


	//   ....[16]....
        /*0144*/ 	.word	0x00001c20


	//   ....[17]....
        /*0148*/ 	.word	0x00001d10


	//   ....[18]....
        /*014c*/ 	.word	0x00001d40


	//----- nvinfo : EIATTR_EXIT_INSTR_OFFSETS
	.align		4
.L_34:
        /*0150*/ 	.byte	0x04, 0x1c
        /*0152*/ 	.short	(.L_36 - .L_35)


	//   ....[0]....
.L_35:
        /*0154*/ 	.word	0x00002d50


	//   ....[1]....
        /*0158*/ 	.word	0x00002d70


	//----- nvinfo : EIATTR_REQNTID
	.align		4
.L_36:
        /*015c*/ 	.byte	0x04, 0x10
        /*015e*/ 	.short	(.L_38 - .L_37)
.L_37:
        /*0160*/ 	.word	0x00000100
        /*0164*/ 	.word	0x00000001
        /*0168*/ 	.word	0x00000001
.L_38:


//--------------------- .nv.callgraph             --------------------------
	.section	.nv.callgraph,"",@"SHT_CUDA_CALLGRAPH"
	.align	4
	.sectionentsize	8
	.align		4
        /*0000*/ 	.word	0x00000000
	.align		4
        /*0004*/ 	.word	0xffffffff
	.align		4
        /*0008*/ 	.word	0x00000000
	.align		4
        /*000c*/ 	.word	0xfffffffe
	.align		4
        /*0010*/ 	.word	0x00000000
	.align		4
        /*0014*/ 	.word	0xfffffffd
	.align		4
        /*0018*/ 	.word	0x00000000
	.align		4
        /*001c*/ 	.word	0xfffffffc


//--------------------- .nv.rel.action            --------------------------
	.section	.nv.rel.action,"",@"SHT_CUDA_RELOCINFO"
	.align	8
	.sectionentsize	8
        /*0000*/ 	.byte	0x73, 0x00, 0x00, 0x00, 0x00, 0x00, 0x00, 0x00, 0x00, 0x00, 0x00, 0x11, 0x25, 0x00, 0x05, 0x36


//--------------------- .nv.constant4             --------------------------
	.section	.nv.constant4,"a",@progbits
	.align	8
	.align		8
.nv.constant4:
        /*0000*/ 	.dword	_$_str


//--------------------- .nv.constant0.triton_red_fused_add_mul_native_layer_norm_12 --------------------------
	.section	.nv.constant0.triton_red_fused_add_mul_native_layer_norm_12,"a",@progbits
	.sectionflags	@""
	.align	4
.nv.constant0.triton_red_fused_add_mul_native_layer_norm_12:
	.zero		416


//--------------------- .text.triton_red_fused_add_mul_native_layer_norm_12 --------------------------
	.section	.text.triton_red_fused_add_mul_native_layer_norm_12,"ax",@progbits
	.sectionflags	@"SHF_BARRIERS=1"
	.sectioninfo	@"SHI_REGISTERS=40"
	.align	128
        .global         triton_red_fused_add_mul_native_layer_norm_12
        .type           triton_red_fused_add_mul_native_layer_norm_12,@function
        .size           triton_red_fused_add_mul_native_layer_norm_12,(.L_x_1 - triton_red_fused_add_mul_native_layer_norm_12)
        .other          triton_red_fused_add_mul_native_layer_norm_12,@"STO_CUDA_ENTRY STV_DEFAULT"
triton_red_fused_add_mul_native_layer_norm_12:
.text.triton_red_fused_add_mul_native_layer_norm_12:
[----:B------:R-:W-:Y:S02]  /*0000*/  MOV R1, c[0x0][0x28] ;  /* 0x00000a0000017a02 */ /* 0x000fe40000000f00 */
[----:B------:R-:W0:Y:S01]  /*0010*/  S2R R23, SR_TID.X ;  /* 0x0000000000177919 */ /* 0x000e220000002100 */
[----:B------:R-:W-:Y:S01]  /*0020*/  MOV R18, 0x2 ;  /* 0x0000000200127802 */ /* 0x000fe20000000f00 */
[----:B------:R-:W-:Y:S02]  /*0030*/  ULDC.64 UR4, c[0x0][0x118] ;  /* 0x0000460000047ab9 */ /* 0x000fe40000000a00 */
[----:B------:R-:W1:Y:S01]  /*0040*/  S2R R2, SR_CTAID.X ;  /* 0x0000000000027919 */ /* 0x000e620000002500 */
[----:B------:R-:W-:Y:S02]  /*0050*/  MOV R3, RZ ;  /* 0x000000ff00037202 */ /* 0x000fe40000000f00 */
[----:B0-----:R-:W-:-:S04]  /*0060*/  SHF.L.U32 R0, R23, 0x1, RZ ;  /* 0x0000000117007819 */ /* 0x001fc800000006ff */
[----:B------:R-:W-:Y:S02]  /*0070*/  LOP3.LUT R11, R0, 0x1fe, RZ, 0xc0, !PT ;  /* 0x000001fe000b7812 */ /* 0x000fe400078ec0ff */
[----:B-1----:R-:W-:-:S03]  /*0080*/  ISETP.GE.AND P1, PT, R2, 0xe10, PT ;  /* 0x00000e100200780c */ /* 0x002fc60003f26270 */
[----:B------:R-:W-:-:S04]  /*0090*/  IMAD.WIDE.U32 R6, R11, R18, c[0x0][0x170] ;  /* 0x00005c000b067625 */ /* 0x000fc800078e0012 */
[CC--:B------:R-:W-:Y:S02]  /*00a0*/  IMAD.WIDE.U32 R8, R11.reuse, R18.reuse, c[0x0][0x178] ;  /* 0x00005e000b087625 */ /* 0x0c0fe400078e0012 */
[----:B------:R-:W2:Y:S02]  /*00b0*/  LDG.E.EL R6, [R6.64+0x3000] ;  /* 0x0030000406067981 */ /* 0x000ea4000c2e1900 */
[----:B------:R-:W-:Y:S02]  /*00c0*/  IMAD R19, R2, 0xc00, R11 ;  /* 0x00000c0002137824 */ /* 0x000fe400078e020b */
[----:B------:R-:W3:Y:S01]  /*00d0*/  LDG.E.EL R8, [R8.64+0x3000] ;  /* 0x0030000408087981 */ /* 0x000ee2000c2e1900 */
[----:B------:R-:W-:Y:S01]  /*00e0*/  IMAD.WIDE.U32 R10, R11, R18, c[0x0][0x180] ;  /* 0x000060000b0a7625 */ /* 0x000fe200078e0012 */
[----:B------:R-:W-:-:S03]  /*00f0*/  MOV R0, RZ ;  /* 0x000000ff00007202 */ /* 0x000fc60000000f00 */
[CC--:B------:R-:W-:Y:S02]  /*0100*/  IMAD.WIDE R14, R19.reuse, R18.reuse, c[0x0][0x160] ;  /* 0x00005800130e7625 */ /* 0x0c0fe400078e0212 */
[----:B------:R-:W4:Y:S02]  /*0110*/  LDG.E.EL R10, [R10.64] ;  /* 0x000000040a0a7981 */ /* 0x000f24000c2e1900 */
[C---:B------:R-:W-:Y:S02]  /*0120*/  IMAD.WIDE R4, R19.reuse, R18, c[0x0][0x168] ;  /* 0x00005a0013047625 */ /* 0x040fe400078e0212 */
[----:B------:R-:W5:Y:S04]  /*0130*/  @!P1 LDG.E.EF R3, [R14.64] ;  /* 0x000000040e039981 */ /* 0x000f68000c0e1900 */
[----:B------:R5:W5:Y:S01]  /*0140*/  @!P1 LDG.E.EF R0, [R4.64] ;  /* 0x0000000404009981 */ /* 0x000b62000c0e1900 */
[----:B------:R-:W-:-:S02]  /*0150*/  IADD3 R21, R19, 0x200, RZ ;  /* 0x0000020013157810 */ /* 0x000fc40007ffe0ff */
[----:B------:R-:W-:-:S03]  /*0160*/  MOV R26, RZ ;  /* 0x000000ff001a7202 */ /* 0x000fc60000000f00 */
[----:B------:R-:W-:Y:S01]  /*0170*/  IMAD.WIDE R16, R21, R18, c[0x0][0x168] ;  /* 0x00005a0015107625 */ /* 0x000fe200078e0212 */
[C---:B--2---:R-:W-:Y:S02]  /*0180*/  PRMT R7, R6.reuse, 0x7632, R7 ;  /* 0x0000763206077816 */ /* 0x044fe40000000007 */
[----:B------:R-:W-:Y:S02]  /*0190*/  SHF.L.U32 R6, R6, 0x10, RZ ;  /* 0x0000001006067819 */ /* 0x000fe400000006ff */
[C---:B---3--:R-:W-:Y:S01]  /*01a0*/  PRMT R9, R8.reuse, 0x7632, R9 ;  /* 0x0000763208097816 */ /* 0x048fe20000000009 */
[----:B------:R-:W-:Y:S01]  /*01b0*/  IMAD.U32 R13, R8, 0x10000, RZ ;  /* 0x00010000080d7824 */ /* 0x000fe200078e00ff */
[----:B------:R-:W-:Y:S02]  /*01c0*/  SHF.L.U32 R7, R7, 0x10, RZ ;  /* 0x0000001007077819 */ /* 0x000fe400000006ff */
[----:B------:R-:W-:Y:S01]  /*01d0*/  SHF.L.U32 R8, R9, 0x10, RZ ;  /* 0x0000001009087819 */ /* 0x000fe200000006ff */
[----:B------:R-:W-:Y:S01]  /*01e0*/  FADD R13, R6, R13 ;  /* 0x0000000d060d7221 */ /* 0x000fe20000000000 */
[----:B----4-:R-:W-:-:S03]  /*01f0*/  PRMT R6, R10, 0x7632, R6 ;  /* 0x000076320a067816 */ /* 0x010fc60000000006 */
[----:B------:R-:W-:Y:S01]  /*0200*/  FADD R8, R7, R8 ;  /* 0x0000000807087221 */ /* 0x000fe20000000000 */
[----:B------:R-:W-:Y:S02]  /*0210*/  LOP3.LUT R7, R23, 0xff, RZ, 0xc0, !PT ;  /* 0x000000ff17077812 */ /* 0x000fe400078ec0ff */
[C---:B-----5:R-:W-:Y:S02]  /*0220*/  PRMT R4, R3.reuse, 0x7632, R4 ;  /* 0x0000763203047816 */ /* 0x060fe40000000004 */
[----:B------:R-:W-:Y:S02]  /*0230*/  SHF.L.U32 R10, R10, 0x10, RZ ;  /* 0x000000100a0a7819 */ /* 0x000fe400000006ff */
[----:B------:R-:W-:Y:S02]  /*0240*/  SHF.L.U32 R3, R3, 0x10, RZ ;  /* 0x0000001003037819 */ /* 0x000fe400000006ff */
[C---:B------:R-:W-:Y:S01]  /*0250*/  PRMT R9, R0.reuse, 0x7632, R9 ;  /* 0x0000763200097816 */ /* 0x040fe20000000009 */
[----:B------:R-:W-:Y:S01]  /*0260*/  IMAD.U32 R0, R0, 0x10000, RZ ;  /* 0x0001000000007824 */ /* 0x000fe200078e00ff */
[----:B------:R-:W-:Y:S01]  /*0270*/  SHF.L.U32 R5, R6, 0x10, RZ ;  /* 0x0000001006057819 */ /* 0x000fe200000006ff */
[----:B------:R-:W-:Y:S01]  /*0280*/  IMAD.WIDE.U32 R6, R7, 0x4, RZ ;  /* 0x0000000407067825 */ /* 0x000fe200078e00ff */
[----:B------:R-:W-:Y:S01]  /*0290*/  SHF.L.U32 R4, R4, 0x10, RZ ;  /* 0x0000001004047819 */ /* 0x000fe200000006ff */
[----:B------:R-:W-:Y:S01]  /*02a0*/  FADD R10, R3, R10 ;  /* 0x0000000a030a7221 */ /* 0x000fe20000000000 */
[----:B------:R-:W-:-:S02]  /*02b0*/  SHF.L.U32 R9, R9, 0x10, RZ ;  /* 0x0000001009097819 */ /* 0x000fc400000006ff */
[----:B------:R-:W-:Y:S01]  /*02c0*/  LOP3.LUT R12, R6, 0x3400, RZ, 0xfc, !PT ;  /* 0x00003400060c7812 */ /* 0x000fe200078efcff */
[----:B------:R-:W-:Y:S01]  /*02d0*/  FADD R5, R4, R5 ;  /* 0x0000000504057221 */ /* 0x000fe20000000000 */
[----:B------:R-:W-:-:S03]  /*02e0*/  FFMA R25, R13, R10, R0 ;  /* 0x0000000a0d197223 */ /* 0x000fc60000000000 */
[----:B------:R-:W-:Y:S01]  /*02f0*/  FFMA R0, R8, R5, R9 ;  /* 0x0000000508007223 */ /* 0x000fe20000000009 */
[C---:B------:R-:W-:Y:S02]  /*0300*/  IADD3 R8, P0, R12.reuse, c[0x0][0x178], RZ ;  /* 0x00005e000c087a10 */ /* 0x040fe40007f1e0ff */
[----:B------:R-:W-:Y:S02]  /*0310*/  IADD3 R12, P2, R12, c[0x0][0x170], RZ ;  /* 0x00005c000c0c7a10 */ /* 0x000fe40007f5e0ff */
[C---:B------:R-:W-:Y:S02]  /*0320*/  IADD3.X R9, R7.reuse, c[0x0][0x17c], RZ, P0, !PT ;  /* 0x00005f0007097a10 */ /* 0x040fe400007fe4ff */
[----:B------:R-:W-:Y:S02]  /*0330*/  IADD3 R10, P0, R6, c[0x0][0x180], RZ ;  /* 0x00006000060a7a10 */ /* 0x000fe40007f1e0ff */
[----:B------:R-:W-:Y:S02]  /*0340*/  F2FP.BF16.PACK_AB R31, R0, R25 ;  /* 0x00000019001f723e */ /* 0x000fe400000010ff */
[----:B------:R-:W-:Y:S01]  /*0350*/  IADD3.X R13, R7, c[0x0][0x174], RZ, P2, !PT ;  /* 0x00005d00070d7a10 */ /* 0x000fe200017fe4ff */
[----:B------:R-:W-:Y:S01]  /*0360*/  IMAD.WIDE R4, R21, R18, c[0x0][0x160] ;  /* 0x0000580015047625 */ /* 0x000fe200078e0212 */
[----:B------:R-:W-:Y:S01]  /*0370*/  IADD3.X R11, R7, c[0x0][0x184], RZ, P0, !PT ;  /* 0x00006100070b7a10 */ /* 0x000fe200007fe4ff */
[----:B------:R0:W-:Y:S01]  /*0380*/  @!P1 STG.E [R14.64], R31 ;  /* 0x0000001f0e009986 */ /* 0x0001e2000c101904 */
[----:B------:R-:W-:-:S03]  /*0390*/  MOV R3, RZ ;  /* 0x000000ff00037202 */ /* 0x000fc60000000f00 */
[----:B------:R-:W2:Y:S04]  /*03a0*/  LDG.E.EL R29, [R12.64] ;  /* 0x000000040c1d7981 */ /* 0x000ea8000c2e1900 */
[----:B------:R-:W3:Y:S04]  /*03b0*/  LDG.E.EL R30, [R8.64] ;  /* 0x00000004081e7981 */ /* 0x000ee8000c2e1900 */
[----:B------:R-:W4:Y:S04]  /*03c0*/  LDG.E.EL R27, [R10.64+0x400] ;  /* 0x000400040a1b7981 */ /* 0x000f28000c2e1900 */
[----:B------:R-:W5:Y:S04]  /*03d0*/  @!P1 LDG.E.EF R26, [R4.64] ;  /* 0x00000004041a9981 */ /* 0x000f68000c0e1900 */
[----:B------:R1:W5:Y:S02]  /*03e0*/  @!P1 LDG.E.EF R3, [R16.64] ;  /* 0x0000000410039981 */ /* 0x000364000c0e1900 */
[----:B-1----:R-:W-:-:S02]  /*03f0*/  IADD3 R17, R21, 0x200, RZ ;  /* 0x0000020015117810 */ /* 0x002fc40007ffe0ff */
[C---:B--2---:R-:W-:Y:S02]  /*0400*/  SHF.L.U32 R28, R29.reuse, 0x10, RZ ;  /* 0x000000101d1c7819 */ /* 0x044fe400000006ff */
[----:B0-----:R-:W-:Y:S02]  /*0410*/  PRMT R14, R29, 0x7632, R14 ;  /* 0x000076321d0e7816 */ /* 0x001fe4000000000e */
[C---:B---3--:R-:W-:Y:S02]  /*0420*/  SHF.L.U32 R15, R30.reuse, 0x10, RZ ;  /* 0x000000101e0f7819 */ /* 0x048fe400000006ff */
[----:B------:R-:W-:Y:S02]  /*0430*/  PRMT R29, R30, 0x7632, R29 ;  /* 0x000076321e1d7816 */ /* 0x000fe4000000001d */
[C---:B----4-:R-:W-:Y:S01]  /*0440*/  PRMT R31, R27.reuse, 0x7632, R31 ;  /* 0x000076321b1f7816 */ /* 0x050fe2000000001f */
[----:B------:R-:W-:Y:S01]  /*0450*/  FADD R28, R28, R15 ;  /* 0x0000000f1c1c7221 */ /* 0x000fe20000000000 */
[----:B------:R-:W-:Y:S01]  /*0460*/  SHF.L.U32 R33, R27, 0x10, RZ ;  /* 0x000000101b217819 */ /* 0x000fe200000006ff */
[----:B------:R-:W-:Y:S01]  /*0470*/  IMAD.U32 R15, R14, 0x10000, RZ ;  /* 0x000100000e0f7824 */ /* 0x000fe200078e00ff */
[----:B-----5:R-:W-:-:S02]  /*0480*/  PRMT R27, R26, 0x7632, R27 ;  /* 0x000076321a1b7816 */ /* 0x020fc4000000001b */
[----:B------:R-:W-:Y:S02]  /*0490*/  SHF.L.U32 R30, R29, 0x10, RZ ;  /* 0x000000101d1e7819 */ /* 0x000fe400000006ff */
[----:B------:R-:W-:Y:S02]  /*04a0*/  SHF.L.U32 R26, R26, 0x10, RZ ;  /* 0x000000101a1a7819 */ /* 0x000fe400000006ff */
[----:B------:R-:W-:Y:S01]  /*04b0*/  PRMT R14, R3, 0x7632, R14 ;  /* 0x00007632030e7816 */ /* 0x000fe2000000000e */
[----:B------:R-:W-:Y:S01]  /*04c0*/  FADD R15, R15, R30 ;  /* 0x0000001e0f0f7221 */ /* 0x000fe20000000000 */
[----:B------:R-:W-:Y:S01]  /*04d0*/  SHF.L.U32 R16, R31, 0x10, RZ ;  /* 0x000000101f107819 */ /* 0x000fe200000006ff */
[----:B------:R-:W-:Y:S01]  /*04e0*/  FADD R26, R26, R33 ;  /* 0x000000211a1a7221 */ /* 0x000fe20000000000 */
[----:B------:R-:W-:Y:S02]  /*04f0*/  SHF.L.U32 R27, R27, 0x10, RZ ;  /* 0x000000101b1b7819 */ /* 0x000fe400000006ff */
[----:B------:R-:W-:-:S02]  /*0500*/  SHF.L.U32 R3, R3, 0x10, RZ ;  /* 0x0000001003037819 */ /* 0x000fc400000006ff */
[----:B------:R-:W-:Y:S01]  /*0510*/  SHF.L.U32 R14, R14, 0x10, RZ ;  /* 0x000000100e0e7819 */ /* 0x000fe200000006ff */
[----:B------:R-:W-:Y:S01]  /*0520*/  FADD R16, R27, R16 ;  /* 0x000000101b107221 */ /* 0x000fe20000000000 */
[----:B------:R-:W-:Y:S01]  /*0530*/  MOV R27, RZ ;  /* 0x000000ff001b7202 */ /* 0x000fe20000000f00 */
[----:B------:R-:W-:Y:S01]  /*0540*/  FFMA R28, R28, R26, R3 ;  /* 0x0000001a1c1c7223 */ /* 0x000fe20000000003 */
[----:B------:R-:W-:Y:S01]  /*0550*/  IMAD.MOV.U32 R3, RZ, RZ, RZ ;  /* 0x000000ffff037224 */ /* 0x000fe200078e00ff */
[----:B------:R-:W-:Y:S01]  /*0560*/  FFMA R33, R15, R16, R14 ;  /* 0x000000100f217223 */ /* 0x000fe2000000000e */
[----:B------:R-:W-:-:S04]  /*0570*/  IMAD.WIDE R14, R17, R18, c[0x0][0x160] ;  /* 0x00005800110e7625 */ /* 0x000fc800078e0212 */
[----:B------:R-:W-:Y:S01]  /*0580*/  F2FP.BF16.PACK_AB R35, R33, R28 ;  /* 0x0000001c2123723e */ /* 0x000fe200000010ff */
[----:B------:R-:W-:-:S04]  /*0590*/  IMAD.WIDE R16, R17, R18, c[0x0][0x168] ;  /* 0x00005a0011107625 */ /* 0x000fc800078e0212 */
[----:B------:R0:W-:Y:S04]  /*05a0*/  @!P1 STG.E [R4.64], R35 ;  /* 0x0000002304009986 */ /* 0x0001e8000c101904 */
[----:B------:R-:W2:Y:S04]  /*05b0*/  LDG.E.EL R29, [R12.64+0x400] ;  /* 0x000400040c1d7981 */ /* 0x000ea8000c2e1900 */
[----:B------:R-:W3:Y:S04]  /*05c0*/  LDG.E.EL R30, [R8.64+0x400] ;  /* 0x00040004081e7981 */ /* 0x000ee8000c2e1900 */
[----:B------:R-:W4:Y:S04]  /*05d0*/  LDG.E.EL R31, [R10.64+0x800] ;  /* 0x000800040a1f7981 */ /* 0x000f28000c2e1900 */
[----:B------:R-:W5:Y:S04]  /*05e0*/  @!P1 LDG.E.EF R3, [R14.64] ;  /* 0x000000040e039981 */ /* 0x000f68000c0e1900 */
[----:B------:R2:W5:Y:S01]  /*05f0*/  @!P1 LDG.E.EF R27, [R16.64] ;  /* 0x00000004101b9981 */ /* 0x000562000c0e1900 */
[----:B------:R-:W-:-:S02]  /*0600*/  ISETP.LT.AND P0, PT, R2, 0xe10, PT ;  /* 0x00000e100200780c */ /* 0x000fc40003f01270 */
[----:B------:R-:W-:Y:S02]  /*0610*/  FSEL R34, R25, RZ, !P1 ;  /* 0x000000ff19227208 */ /* 0x000fe40004800000 */
[----:B------:R-:W-:Y:S02]  /*0620*/  SEL R26, RZ, 0x3f800000, !P0 ;  /* 0x3f800000ff1a7807 */ /* 0x000fe40004000000 */
[----:B------:R-:W-:Y:S01]  /*0630*/  FSEL R32, R0, RZ, !P1 ;  /* 0x000000ff00207208 */ /* 0x000fe20004800000 */
[----:B------:R-:W-:Y:S02]  /*0640*/  FADD R2, -R34, R28 ;  /* 0x0000001c22027221 */ /* 0x000fe40000000100 */
[----:B------:R-:W-:Y:S02]  /*0650*/  FADD R37, R26, 1 ;  /* 0x3f8000001a257421 */ /* 0x000fe40000000000 */
[----:B------:R-:W-:Y:S02]  /*0660*/  FADD R0, -R32, R33 ;  /* 0x0000002120007221 */ /* 0x000fe40000000100 */
[----:B0-----:R0:W1:Y:S01]  /*0670*/  MUFU.RCP R35, R37 ;  /* 0x0000002500237308 */ /* 0x0010620000001000 */
[----:B------:R-:W-:-:S02]  /*0680*/  FSEL R26, R37, R26, !P1 ;  /* 0x0000001a251a7208 */ /* 0x000fc40004800000 */
[----:B0-----:R-:W-:Y:S01]  /*0690*/  IADD3 R37, R21, 0x400, RZ ;  /* 0x0000040015257810 */ /* 0x001fe20007ffe0ff */
[----:B-1----:R-:W-:Y:S01]  /*06a0*/  FFMA R25, R2, R35, R34 ;  /* 0x0000002302197223 */ /* 0x002fe20000000022 */
[----:B------:R-:W-:-:S03]  /*06b0*/  FFMA R35, R35, R0, R32 ;  /* 0x0000000023237223 */ /* 0x000fc60000000020 */
[----:B------:R-:W-:Y:S01]  /*06c0*/  FADD R28, R28, -R25 ;  /* 0x800000191c1c7221 */ /* 0x000fe20000000000 */
[----:B------:R-:W-:Y:S01]  /*06d0*/  FADD R33, R33, -R35 ;  /* 0x8000002321217221 */ /* 0x000fe20000000000 */
[----:B------:R-:W-:Y:S02]  /*06e0*/  FSEL R25, R25, R34, !P1 ;  /* 0x0000002219197208 */ /* 0x000fe40004800000 */
[----:B------:R-:W-:Y:S01]  /*06f0*/  FFMA R2, R2, R28, RZ ;  /* 0x0000001c02027223 */ /* 0x000fe200000000ff */
[----:B------:R-:W-:Y:S02]  /*0700*/  FSEL R28, R35, R32, !P1 ;  /* 0x00000020231c7208 */ /* 0x000fe40004800000 */
[C---:B--2---:R-:W-:Y:S02]  /*0710*/  SHF.L.U32 R16, R29.reuse, 0x10, RZ ;  /* 0x000000101d107819 */ /* 0x044fe400000006ff */
[----:B------:R-:W-:Y:S02]  /*0720*/  PRMT R29, R29, 0x7632, R29 ;  /* 0x000076321d1d7816 */ /* 0x000fe4000000001d */
[----:B---3--:R-:W-:-:S02]  /*0730*/  SHF.L.U32 R17, R30, 0x10, RZ ;  /* 0x000000101e117819 */ /* 0x008fc400000006ff */
[----:B------:R-:W-:Y:S01]  /*0740*/  PRMT R30, R30, 0x7632, R30 ;  /* 0x000076321e1e7816 */ /* 0x000fe2000000001e */
[----:B------:R-:W-:Y:S01]  /*0750*/  IMAD.U32 R29, R29, 0x10000, RZ ;  /* 0x000100001d1d7824 */ /* 0x000fe200078e00ff */
[----:B----4-:R-:W-:Y:S01]  /*0760*/  SHF.L.U32 R35, R31, 0x10, RZ ;  /* 0x000000101f237819 */ /* 0x010fe200000006ff */
[----:B------:R-:W-:Y:S01]  /*0770*/  FADD R17, R16, R17 ;  /* 0x0000001110117221 */ /* 0x000fe20000000000 */
[----:B------:R-:W-:Y:S02]  /*0780*/  SHF.L.U32 R30, R30, 0x10, RZ ;  /* 0x000000101e1e7819 */ /* 0x000fe400000006ff */
[----:B-----5:R-:W-:Y:S02]  /*0790*/  SHF.L.U32 R32, R3, 0x10, RZ ;  /* 0x0000001003207819 */ /* 0x020fe400000006ff */
[----:B------:R-:W-:Y:S01]  /*07a0*/  PRMT R31, R31, 0x7632, R31 ;  /* 0x000076321f1f7816 */ /* 0x000fe2000000001f */
[----:B------:R-:W-:Y:S01]  /*07b0*/  FADD R30, R29, R30 ;  /* 0x0000001e1d1e7221 */ /* 0x000fe20000000000 */
[----:B------:R-:W-:Y:S01]  /*07c0*/  SHF.L.U32 R16, R27, 0x10, RZ ;  /* 0x000000101b107819 */ /* 0x000fe200000006ff */
[----:B------:R-:W-:Y:S01]  /*07d0*/  FADD R32, R32, R35 ;  /* 0x0000002320207221 */ /* 0x000fe20000000000 */
[----:B------:R-:W-:Y:S01]  /*07e0*/  FADD R29, R26, 1 ;  /* 0x3f8000001a1d7421 */ /* 0x000fe20000000000 */
[----:B------:R-:W-:-:S02]  /*07f0*/  PRMT R3, R3, 0x7632, R3 ;  /* 0x0000763203037816 */ /* 0x000fc40000000003 */
[----:B------:R-:W-:Y:S01]  /*0800*/  FFMA R16, R17, R32, R16 ;  /* 0x0000002011107223 */ /* 0x000fe20000000010 */
[----:B------:R-:W-:Y:S02]  /*0810*/  SHF.L.U32 R32, R31, 0x10, RZ ;  /* 0x000000101f207819 */ /* 0x000fe400000006ff */
[----:B------:R-:W0:Y:S01]  /*0820*/  MUFU.RCP R31, R29 ;  /* 0x0000001d001f7308 */ /* 0x000e220000001000 */
[----:B------:R-:W-:Y:S01]  /*0830*/  SHF.L.U32 R3, R3, 0x10, RZ ;  /* 0x0000001003037819 */ /* 0x000fe200000006ff */
[----:B------:R-:W-:Y:S01]  /*0840*/  FADD R36, -R25, R16 ;  /* 0x0000001019247221 */ /* 0x000fe20000000100 */
[----:B------:R-:W-:-:S03]  /*0850*/  PRMT R27, R27, 0x7632, R27 ;  /* 0x000076321b1b7816 */ /* 0x000fc6000000001b */
[----:B------:R-:W-:Y:S01]  /*0860*/  FADD R3, R3, R32 ;  /* 0x0000002003037221 */ /* 0x000fe20000000000 */
[----:B------:R-:W-:Y:S02]  /*0870*/  SHF.L.U32 R27, R27, 0x10, RZ ;  /* 0x000000101b1b7819 */ /* 0x000fe400000006ff */
[----:B------:R-:W-:Y:S02]  /*0880*/  MOV R35, RZ ;  /* 0x000000ff00237202 */ /* 0x000fe40000000f00 */
[----:B------:R-:W-:Y:S01]  /*0890*/  MOV R32, RZ ;  /* 0x000000ff00207202 */ /* 0x000fe20000000f00 */
[----:B------:R-:W-:Y:S01]  /*08a0*/  FFMA R27, R30, R3, R27 ;  /* 0x000000031e1b7223 */ /* 0x000fe2000000001b */
[----:B------:R-:W-:Y:S01]  /*08b0*/  FSEL R30, R2, RZ, !P1 ;  /* 0x000000ff021e7208 */ /* 0x000fe20004800000 */
[----:B0-----:R-:W-:-:S03]  /*08c0*/  FFMA R34, R36, R31, R25 ;  /* 0x0000001f24227223 */ /* 0x001fc60000000019 */
[----:B------:R-:W-:Y:S01]  /*08d0*/  F2FP.BF16.PACK_AB R3, R27, R16 ;  /* 0x000000101b03723e */ /* 0x000fe200000010ff */
[----:B------:R-:W-:-:S04]  /*08e0*/  FADD R17, R16, -R34 ;  /* 0x8000002210117221 */ /* 0x000fc80000000000 */
[----:B------:R0:W-:Y:S01]  /*08f0*/  @!P1 STG.E [R14.64], R3 ;  /* 0x000000030e009986 */ /* 0x0001e2000c101904 */
[----:B------:R-:W-:Y:S01]  /*0900*/  @!P1 FFMA R30, R36, R17, R30 ;  /* 0x00000011241e9223 */ /* 0x000fe2000000001e */
[CC--:B------:R-:W-:Y:S02]  /*0910*/  IMAD.WIDE R16, R37.reuse, R18.reuse, c[0x0][0x160] ;  /* 0x0000580025107625 */ /* 0x0c0fe400078e0212 */
[----:B------:R-:W2:Y:S04]  /*0920*/  LDG.E.EL R36, [R12.64+0x800] ;  /* 0x000800040c247981 */ /* 0x000ea8000c2e1900 */
[----:B------:R-:W3:Y:S04]  /*0930*/  @!P1 LDG.E.EF R35, [R16.64] ;  /* 0x0000000410239981 */ /* 0x000ee8000c0e1900 */
[----:B0-----:R-:W4:Y:S01]  /*0940*/  LDG.E.EL R14, [R8.64+0x800] ;  /* 0x00080004080e7981 */ /* 0x001f22000c2e1900 */
[----:B------:R-:W-:-:S03]  /*0950*/  IMAD.WIDE R2, R37, R18, c[0x0][0x168] ;  /* 0x00005a0025027625 */ /* 0x000fc600078e0212 */
[----:B------:R-:W5:Y:S04]  /*0960*/  LDG.E.EL R15, [R10.64+0xc00] ;  /* 0x000c00040a0f7981 */ /* 0x000f68000c2e1900 */
[----:B------:R2:W3:Y:S01]  /*0970*/  @!P1 LDG.E.EF R32, [R2.64] ;  /* 0x0000000402209981 */ /* 0x0004e2000c0e1900 */
[----:B------:R-:W-:Y:S01]  /*0980*/  FFMA R0, R0, R33, RZ ;  /* 0x0000002100007223 */ /* 0x000fe200000000ff */
[----:B------:R-:W-:Y:S01]  /*0990*/  FADD R33, -R28, R27 ;  /* 0x0000001b1c217221 */ /* 0x000fe20000000100 */
[----:B------:R-:W-:-:S03]  /*09a0*/  FSEL R25, R34, R25, !P1 ;  /* 0x0000001922197208 */ /* 0x000fc60004800000 */
[----:B------:R-:W-:Y:S01]  /*09b0*/  FFMA R31, R31, R33, R28 ;  /* 0x000000211f1f7223 */ /* 0x000fe2000000001c */
[----:B------:R-:W-:Y:S02]  /*09c0*/  FSEL R0, R0, RZ, !P1 ;  /* 0x000000ff00007208 */ /* 0x000fe40004800000 */
[----:B------:R-:W-:Y:S01]  /*09d0*/  FSEL R26, R29, R26, !P1 ;  /* 0x0000001a1d1a7208 */ /* 0x000fe20004800000 */
[----:B------:R-:W-:-:S04]  /*09e0*/  FADD R27, R27, -R31 ;  /* 0x8000001f1b1b7221 */ /* 0x000fc80000000000 */
[----:B------:R-:W-:Y:S01]  /*09f0*/  @!P1 FFMA R0, R33, R27, R0 ;  /* 0x0000001b21009223 */ /* 0x000fe20000000000 */
[----:B------:R-:W-:Y:S01]  /*0a00*/  FADD R27, R26, 1 ;  /* 0x3f8000001a1b7421 */ /* 0x000fe20000000000 */
[----:B------:R-:W-:Y:S01]  /*0a10*/  MOV R37, RZ ;  /* 0x000000ff00257202 */ /* 0x000fe20000000f00 */
[----:B--2---:R-:W-:Y:S01]  /*0a20*/  IMAD.U32 R2, R36, 0x10000, RZ ;  /* 0x0001000024027824 */ /* 0x004fe200078e00ff */
[----:B----4-:R-:W-:Y:S02]  /*0a30*/  SHF.L.U32 R3, R14, 0x10, RZ ;  /* 0x000000100e037819 */ /* 0x010fe400000006ff */
[----:B-----5:R-:W-:-:S03]  /*0a40*/  SHF.L.U32 R34, R15, 0x10, RZ ;  /* 0x000000100f227819 */ /* 0x020fc600000006ff */
[----:B------:R-:W-:Y:S01]  /*0a50*/  FADD R2, R2, R3 ;  /* 0x0000000302027221 */ /* 0x000fe20000000000 */
[----:B---3--:R-:W-:Y:S02]  /*0a60*/  SHF.L.U32 R3, R35, 0x10, RZ ;  /* 0x0000001023037819 */ /* 0x008fe400000006ff */
[----:B------:R-:W-:Y:S02]  /*0a70*/  PRMT R36, R36, 0x7632, R36 ;  /* 0x0000763224247816 */ /* 0x000fe40000000024 */
[----:B------:R-:W-:Y:S01]  /*0a80*/  PRMT R14, R14, 0x7632, R14 ;  /* 0x000076320e0e7816 */ /* 0x000fe2000000000e */
[----:B------:R-:W-:Y:S01]  /*0a90*/  FADD R34, R3, R34 ;  /* 0x0000002203227221 */ /* 0x000fe20000000000 */
[----:B------:R-:W-:Y:S02]  /*0aa0*/  SHF.L.U32 R3, R32, 0x10, RZ ;  /* 0x0000001020037819 */ /* 0x000fe400000006ff */
[----:B------:R-:W-:Y:S02]  /*0ab0*/  SHF.L.U32 R29, R36, 0x10, RZ ;  /* 0x00000010241d7819 */ /* 0x000fe400000006ff */
[----:B------:R-:W-:-:S02]  /*0ac0*/  SHF.L.U32 R14, R14, 0x10, RZ ;  /* 0x000000100e0e7819 */ /* 0x000fc400000006ff */
[----:B------:R-:W-:Y:S02]  /*0ad0*/  PRMT R15, R15, 0x7632, R15 ;  /* 0x000076320f0f7816 */ /* 0x000fe4000000000f */
[----:B------:R-:W-:Y:S01]  /*0ae0*/  PRMT R35, R35, 0x7632, R35 ;  /* 0x0000763223237816 */ /* 0x000fe20000000023 */
[----:B------:R-:W-:Y:S01]  /*0af0*/  FFMA R2, R2, R34, R3 ;  /* 0x0000002202027223 */ /* 0x000fe20000000003 */
[----:B------:R-:W-:Y:S01]  /*0b00*/  FADD R29, R29, R14 ;  /* 0x0000000e1d1d7221 */ /* 0x000fe20000000000 */
[----:B------:R-:W0:Y:S01]  /*0b10*/  MUFU.RCP R34, R27 ;  /* 0x0000001b00227308 */ /* 0x000e220000001000 */
[----:B------:R-:W-:Y:S01]  /*0b20*/  SHF.L.U32 R35, R35, 0x10, RZ ;  /* 0x0000001023237819 */ /* 0x000fe200000006ff */
[----:B------:R-:W-:Y:S01]  /*0b30*/  IMAD.U32 R14, R15, 0x10000, RZ ;  /* 0x000100000f0e7824 */ /* 0x000fe200078e00ff */
[----:B------:R-:W-:-:S03]  /*0b40*/  PRMT R32, R32, 0x7632, R32 ;  /* 0x0000763220207816 */ /* 0x000fc60000000020 */
[----:B------:R-:W-:Y:S01]  /*0b50*/  FADD R14, R35, R14 ;  /* 0x0000000e230e7221 */ /* 0x000fe20000000000 */
[----:B------:R-:W-:Y:S01]  /*0b60*/  SHF.L.U32 R32, R32, 0x10, RZ ;  /* 0x0000001020207819 */ /* 0x000fe200000006ff */
[----:B------:R-:W-:-:S04]  /*0b70*/  FADD R3, -R25, R2 ;  /* 0x0000000219037221 */ /* 0x000fc80000000100 */
[----:B------:R-:W-:Y:S01]  /*0b80*/  FFMA R29, R29, R14, R32 ;  /* 0x0000000e1d1d7223 */ /* 0x000fe20000000020 */
[----:B0-----:R-:W-:-:S04]  /*0b90*/  FFMA R32, R3, R34, R25 ;  /* 0x0000002203207223 */ /* 0x001fc80000000019 */
[----:B------:R-:W-:Y:S02]  /*0ba0*/  F2FP.BF16.PACK_AB R33, R29, R2 ;  /* 0x000000021d21723e */ /* 0x000fe400000010ff */
[----:B------:R-:W-:Y:S01]  /*0bb0*/  IADD3 R15, R21, 0x600, RZ ;  /* 0x00000600150f7810 */ /* 0x000fe20007ffe0ff */
[----:B------:R-:W-:Y:S02]  /*0bc0*/  FADD R2, R2, -R32 ;  /* 0x8000002002027221 */ /* 0x000fe40000000000 */
[----:B------:R0:W-:Y:S01]  /*0bd0*/  @!P1 STG.E [R16.64], R33 ;  /* 0x0000002110009986 */ /* 0x0001e2000c101904 */
[----:B------:R-:W-:-:S03]  /*0be0*/  MOV R35, RZ ;  /* 0x000000ff00237202 */ /* 0x000fc60000000f00 */
[----:B------:R-:W2:Y:S01]  /*0bf0*/  LDG.E.EL R36, [R8.64+0xc00] ;  /* 0x000c000408247981 */ /* 0x000ea2000c2e1900 */
[----:B------:R-:W-:Y:S01]  /*0c00*/  @!P1 FFMA R30, R3, R2, R30 ;  /* 0x00000002031e9223 */ /* 0x000fe2000000001e */
[CC--:B------:R-:W-:Y:S02]  /*0c10*/  IMAD.WIDE R2, R15.reuse, R18.reuse, c[0x0][0x168] ;  /* 0x00005a000f027625 */ /* 0x0c0fe400078e0212 */
[----:B0-----:R-:W3:Y:S02]  /*0c20*/  LDG.E.EL R33, [R12.64+0xc00] ;  /* 0x000c00040c217981 */ /* 0x001ee4000c2e1900 */
[----:B------:R-:W-:Y:S02]  /*0c30*/  IMAD.WIDE R14, R15, R18, c[0x0][0x160] ;  /* 0x000058000f0e7625 */ /* 0x000fe400078e0212 */
[----:B------:R0:W4:Y:S04]  /*0c40*/  @!P1 LDG.E.EF R35, [R2.64] ;  /* 0x0000000402239981 */ /* 0x000128000c0e1900 */
[----:B------:R-:W5:Y:S04]  /*0c50*/  @!P1 LDG.E.EF R37, [R14.64] ;  /* 0x000000040e259981 */ /* 0x000f68000c0e1900 */
[----:B0-----:R-:W4:Y:S01]  /*0c60*/  LDG.E.EL R2, [R10.64+0x1000] ;  /* 0x001000040a027981 */ /* 0x001f22000c2e1900 */
[----:B------:R-:W-:-:S05]  /*0c70*/  FSEL R31, R31, R28, !P1 ;  /* 0x0000001c1f1f7208 */ /* 0x000fca0004800000 */
[----:B------:R-:W-:Y:S01]  /*0c80*/  FADD R17, -R31, R29 ;  /* 0x0000001d1f117221 */ /* 0x000fe20000000100 */
[----:B------:R-:W-:-:S03]  /*0c90*/  FSEL R26, R27, R26, !P1 ;  /* 0x0000001a1b1a7208 */ /* 0x000fc60004800000 */
[----:B------:R-:W-:Y:S01]  /*0ca0*/  FFMA R34, R34, R17, R31 ;  /* 0x0000001122227223 */ /* 0x000fe2000000001f */
[----:B------:R-:W-:-:S03]  /*0cb0*/  FSEL R25, R32, R25, !P1 ;  /* 0x0000001920197208 */ /* 0x000fc60004800000 */
[----:B------:R-:W-:-:S04]  /*0cc0*/  FADD R29, R29, -R34 ;  /* 0x800000221d1d7221 */ /* 0x000fc80000000000 */
[----:B------:R-:W-:Y:S01]  /*0cd0*/  @!P1 FFMA R0, R17, R29, R0 ;  /* 0x0000001d11009223 */ /* 0x000fe20000000000 */
[----:B------:R-:W-:Y:S01]  /*0ce0*/  IMAD.MOV.U32 R29, RZ, RZ, RZ ;  /* 0x000000ffff1d7224 */ /* 0x000fe200078e00ff */
[----:B--2---:R-:W-:-:S04]  /*0cf0*/  PRMT R16, R36, 0x7632, R16 ;  /* 0x0000763224107816 */ /* 0x004fc80000000010 */
[----:B------:R-:W-:Y:S02]  /*0d00*/  SHF.L.U32 R16, R16, 0x10, RZ ;  /* 0x0000001010107819 */ /* 0x000fe400000006ff */
[----:B---3--:R-:W-:-:S05]  /*0d10*/  PRMT R3, R33, 0x7632, R3 ;  /* 0x0000763221037816 */ /* 0x008fca0000000003 */
[----:B------:R-:W-:-:S04]  /*0d20*/  IMAD.U32 R3, R3, 0x10000, RZ ;  /* 0x0001000003037824 */ /* 0x000fc800078e00ff */
[----:B------:R-:W-:Y:S01]  /*0d30*/  FADD R27, R3, R16 ;  /* 0x00000010031b7221 */ /* 0x000fe20000000000 */
[C---:B----4-:R-:W-:Y:S02]  /*0d40*/  PRMT R3, R2.reuse, 0x7632, R3 ;  /* 0x0000763202037816 */ /* 0x050fe40000000003 */
[----:B------:R-:W-:Y:S02]  /*0d50*/  SHF.L.U32 R32, R2, 0x10, RZ ;  /* 0x0000001002207819 */ /* 0x000fe400000006ff */
[----:B-----5:R-:W-:Y:S02]  /*0d60*/  PRMT R2, R37, 0x7632, R2 ;  /* 0x0000763225027816 */ /* 0x020fe40000000002 */
[----:B------:R-:W-:Y:S02]  /*0d70*/  SHF.L.U32 R16, R3, 0x10, RZ ;  /* 0x0000001003107819 */ /* 0x000fe400000006ff */
[----:B------:R-:W-:Y:S02]  /*0d80*/  SHF.L.U32 R3, R2, 0x10, RZ ;  /* 0x0000001002037819 */ /* 0x000fe400000006ff */
[----:B------:R-:W-:-:S02]  /*0d90*/  SHF.L.U32 R28, R33, 0x10, RZ ;  /* 0x00000010211c7819 */ /* 0x000fc400000006ff */
[----:B------:R-:W-:Y:S02]  /*0da0*/  SHF.L.U32 R17, R36, 0x10, RZ ;  /* 0x0000001024117819 */ /* 0x000fe400000006ff */
[----:B------:R-:W-:Y:S02]  /*0db0*/  SHF.L.U32 R37, R37, 0x10, RZ ;  /* 0x0000001025257819 */ /* 0x000fe400000006ff */
[C---:B------:R-:W-:Y:S01]  /*0dc0*/  PRMT R2, R35.reuse, 0x7632, R2 ;  /* 0x0000763223027816 */ /* 0x040fe20000000002 */
[----:B------:R-:W-:Y:S01]  /*0dd0*/  FADD R28, R28, R17 ;  /* 0x000000111c1c7221 */ /* 0x000fe20000000000 */
[----:B------:R-:W-:Y:S01]  /*0de0*/  SHF.L.U32 R35, R35, 0x10, RZ ;  /* 0x0000001023237819 */ /* 0x000fe200000006ff */
[----:B------:R-:W-:Y:S01]  /*0df0*/  FADD R32, R37, R32 ;  /* 0x0000002025207221 */ /* 0x000fe20000000000 */
[----:B------:R-:W-:Y:S01]  /*0e00*/  SHF.L.U32 R2, R2, 0x10, RZ ;  /* 0x0000001002027819 */ /* 0x000fe200000006ff */
[----:B------:R-:W-:Y:S02]  /*0e10*/  FADD R3, R3, R16 ;  /* 0x0000001003037221 */ /* 0x000fe40000000000 */
[----:B------:R-:W-:-:S02]  /*0e20*/  FFMA R28, R28, R32, R35 ;  /* 0x000000201c1c7223 */ /* 0x000fc40000000023 */
[----:B------:R-:W-:Y:S01]  /*0e30*/  FFMA R27, R27, R3, R2 ;  /* 0x000000031b1b7223 */ /* 0x000fe20000000002 */
[----:B------:R-:W-:-:S04]  /*0e40*/  IADD3 R17, R21, 0x800, RZ ;  /* 0x0000080015117810 */ /* 0x000fc80007ffe0ff */
[----:B------:R-:W-:Y:S01]  /*0e50*/  F2FP.BF16.PACK_AB R35, R27, R28 ;  /* 0x0000001c1b23723e */ /* 0x000fe200000010ff */
[----:B------:R-:W-:-:S04]  /*0e60*/  IMAD.WIDE R2, R17, R18, c[0x0][0x160] ;  /* 0x0000580011027625 */ /* 0x000fc800078e0212 */
[----:B------:R0:W-:Y:S04]  /*0e70*/  @!P1 STG.E [R14.64], R35 ;  /* 0x000000230e009986 */ /* 0x0001e8000c101904 */
[----:B------:R1:W2:Y:S04]  /*0e80*/  LDG.E.EL R12, [R12.64+0x1000] ;  /* 0x001000040c0c7981 */ /* 0x0002a8000c2e1900 */
[----:B------:R3:W4:Y:S01]  /*0e90*/  LDG.E.EL R8, [R8.64+0x1000] ;  /* 0x0010000408087981 */ /* 0x000722000c2e1900 */
[----:B------:R-:W-:Y:S01]  /*0ea0*/  MOV R32, RZ ;  /* 0x000000ff00207202 */ /* 0x000fe20000000f00 */
[----:B------:R-:W-:-:S02]  /*0eb0*/  IMAD.WIDE R16, R17, R18, c[0x0][0x168] ;  /* 0x00005a0011107625 */ /* 0x000fc400078e0212 */
[----:B------:R5:W4:Y:S04]  /*0ec0*/  LDG.E.EL R33, [R10.64+0x1400] ;  /* 0x001400040a217981 */ /* 0x000b28000c2e1900 */
[----:B------:R-:W4:Y:S04]  /*0ed0*/  @!P1 LDG.E.EF R29, [R2.64] ;  /* 0x00000004021d9981 */ /* 0x000f28000c0e1900 */
[----:B------:R1:W4:Y:S01]  /*0ee0*/  @!P1 LDG.E.EF R32, [R16.64] ;  /* 0x0000000410209981 */ /* 0x000322000c0e1900 */
[----:B0-----:R-:W-:-:S05]  /*0ef0*/  FADD R35, R26, 1 ;  /* 0x3f8000001a237421 */ /* 0x001fca0000000000 */
[----:B------:R-:W-:-:S05]  /*0f00*/  FSEL R26, R35, R26, !P1 ;  /* 0x0000001a231a7208 */ /* 0x000fca0004800000 */
[----:B------:R-:W-:-:S05]  /*0f10*/  FADD R15, R26, 1 ;  /* 0x3f8000001a0f7421 */ /* 0x000fca0000000000 */
[----:B---3--:R-:W-:-:S05]  /*0f20*/  FSEL R9, R15, R26, !P1 ;  /* 0x0000001a0f097208 */ /* 0x008fca0004800000 */
[----:B-1----:R-:W-:-:S04]  /*0f30*/  FADD R13, R9, R9 ;  /* 0x00000009090d7221 */ /* 0x002fc80000000000 */
[C---:B-----5:R-:W-:Y:S01]  /*0f40*/  FMUL R10, R13.reuse, 16777216 ;  /* 0x4b8000000d0a7820 */ /* 0x060fe20000400000 */
[----:B------:R-:W-:-:S04]  /*0f50*/  FSETP.GEU.AND P0, PT, R13, 1.175494350822287508e-38, PT ;  /* 0x008000000d00780b */ /* 0x000fc80003f0e000 */
[----:B------:R-:W-:Y:S01]  /*0f60*/  FSEL R26, R10, R13, !P0 ;  /* 0x0000000d0a1a7208 */ /* 0x000fe20004000000 */
[----:B------:R-:W0:Y:S01]  /*0f70*/  MUFU.RCP R14, R35 ;  /* 0x00000023000e7308 */ /* 0x000e220000001000 */
[----:B------:R-:W-:-:S07]  /*0f80*/  FMUL R16, R9, 16777216 ;  /* 0x4b80000009107820 */ /* 0x000fce0000400000 */
[----:B------:R-:W1:Y:S01]  /*0f90*/  MUFU.RCP R10, R26 ;  /* 0x0000001a000a7308 */ /* 0x000e620000001000 */
[----:B------:R-:W-:Y:S01]  /*0fa0*/  FSEL R17, R16, R9, !P0 ;  /* 0x0000000910117208 */ /* 0x000fe20004000000 */
[----:B------:R-:W-:Y:S01]  /*0fb0*/  FADD R37, -R25, R28 ;  /* 0x0000001c19257221 */ /* 0x000fe20000000100 */
[----:B------:R-:W-:-:S03]  /*0fc0*/  FSEL R31, R34, R31, !P1 ;  /* 0x0000001f221f7208 */ /* 0x000fc60004800000 */
[----:B0-----:R-:W-:Y:S01]  /*0fd0*/  FFMA R11, R37, R14, R25 ;  /* 0x0000000e250b7223 */ /* 0x001fe20000000019 */
[----:B-1----:R-:W-:-:S03]  /*0fe0*/  FMUL R10, R10, R17 ;  /* 0x000000110a0a7220 */ /* 0x002fc60000400000 */
[----:B------:R-:W-:-:S04]  /*0ff0*/  FADD R28, R28, -R11 ;  /* 0x8000000b1c1c7221 */ /* 0x000fc80000000000 */
[----:B------:R-:W-:Y:S01]  /*1000*/  @!P1 FFMA R30, R37, R28, R30 ;  /* 0x0000001c251e9223 */ /* 0x000fe2000000001e */
[----:B------:R-:W0:Y:S01]  /*1010*/  MUFU.RCP R15, R15 ;  /* 0x0000000f000f7308 */ /* 0x000e220000001000 */
[----:B------:R-:W-:Y:S02]  /*1020*/  FSEL R25, R11, R25, !P1 ;  /* 0x000000190b197208 */ /* 0x000fe40004800000 */
[----:B------:R-:W-:Y:S02]  /*1030*/  FSETP.NEU.AND P2, PT, R13, RZ, PT ;  /* 0x000000ff0d00720b */ /* 0x000fe40003f4d000 */
[C---:B--2---:R-:W-:Y:S02]  /*1040*/  SHF.L.U32 R16, R12.reuse, 0x10, RZ ;  /* 0x000000100c107819 */ /* 0x044fe400000006ff */
[----:B------:R-:W-:Y:S02]  /*1050*/  PRMT R12, R12, 0x7632, R12 ;  /* 0x000076320c0c7816 */ /* 0x000fe4000000000c */
[----:B----4-:R-:W-:-:S02]  /*1060*/  SHF.L.U32 R17, R8, 0x10, RZ ;  /* 0x0000001008117819 */ /* 0x010fc400000006ff */
[----:B------:R-:W-:Y:S02]  /*1070*/  PRMT R8, R8, 0x7632, R8 ;  /* 0x0000763208087816 */ /* 0x000fe40000000008 */
[----:B------:R-:W-:Y:S01]  /*1080*/  SHF.L.U32 R12, R12, 0x10, RZ ;  /* 0x000000100c0c7819 */ /* 0x000fe200000006ff */
[----:B------:R-:W-:Y:S01]  /*1090*/  FADD R16, R16, R17 ;  /* 0x0000001110107221 */ /* 0x000fe20000000000 */
[----:B------:R-:W-:Y:S02]  /*10a0*/  SHF.L.U32 R17, R8, 0x10, RZ ;  /* 0x0000001008117819 */ /* 0x000fe400000006ff */
[----:B------:R-:W-:Y:S02]  /*10b0*/  PRMT R34, R33, 0x7632, R34 ;  /* 0x0000763221227816 */ /* 0x000fe40000000022 */
[----:B------:R-:W-:Y:S01]  /*10c0*/  PRMT R26, R29, 0x7632, R26 ;  /* 0x000076321d1a7816 */ /* 0x000fe2000000001a */
[----:B------:R-:W-:Y:S01]  /*10d0*/  FADD R17, R12, R17 ;  /* 0x000000110c117221 */ /* 0x000fe20000000000 */
[----:B------:R-:W-:Y:S01]  /*10e0*/  SHF.L.U32 R33, R33, 0x10, RZ ;  /* 0x0000001021217819 */ /* 0x000fe200000006ff */
[----:B------:R-:W-:Y:S01]  /*10f0*/  FADD R12, -R31, R27 ;  /* 0x0000001b1f0c7221 */ /* 0x000fe20000000100 */
[----:B------:R-:W-:Y:S01]  /*1100*/  SHF.L.U32 R28, R29, 0x10, RZ ;  /* 0x000000101d1c7819 */ /* 0x000fe200000006ff */
[----:B------:R-:W-:Y:S01]  /*1110*/  IMAD.U32 R29, R34, 0x10000, RZ ;  /* 0x00010000221d7824 */ /* 0x000fe200078e00ff */
[----:B------:R-:W-:-:S02]  /*1120*/  SHF.L.U32 R26, R26, 0x10, RZ ;  /* 0x000000101a1a7819 */ /* 0x000fc400000006ff */
[----:B------:R-:W-:Y:S01]  /*1130*/  PRMT R8, R32, 0x7632, R8 ;  /* 0x0000763220087816 */ /* 0x000fe20000000008 */
[----:B------:R-:W-:Y:S01]  /*1140*/  FADD R33, R28, R33 ;  /* 0x000000211c217221 */ /* 0x000fe20000000000 */
[----:B------:R-:W-:Y:S01]  /*1150*/  FFMA R14, R14, R12, R31 ;  /* 0x0000000c0e0e7223 */ /* 0x000fe2000000001f */
[----:B------:R-:W-:Y:S01]  /*1160*/  FADD R26, R26, R29 ;  /* 0x0000001d1a1a7221 */ /* 0x000fe20000000000 */
[----:B------:R-:W-:Y:S02]  /*1170*/  SHF.L.U32 R29, R32, 0x10, RZ ;  /* 0x00000010201d7819 */ /* 0x000fe400000006ff */
[----:B------:R-:W-:Y:S02]  /*1180*/  SHF.L.U32 R28, R8, 0x10, RZ ;  /* 0x00000010081c7819 */ /* 0x000fe400000006ff */
[----:B------:R-:W-:Y:S01]  /*1190*/  FSEL R32, R14, R31, !P1 ;  /* 0x0000001f0e207208 */ /* 0x000fe20004800000 */
[----:B------:R-:W-:Y:S02]  /*11a0*/  FFMA R8, R16, R33, R29 ;  /* 0x0000002110087223 */ /* 0x000fe4000000001d */
[----:B------:R-:W-:Y:S01]  /*11b0*/  FFMA R11, R17, R26, R28 ;  /* 0x0000001a110b7223 */ /* 0x000fe2000000001c */
[----:B------:R-:W-:Y:S01]  /*11c0*/  MOV R17, R0 ;  /* 0x0000000000117202 */ /* 0x000fe20000000f00 */
[----:B------:R-:W-:Y:S01]  /*11d0*/  FADD R14, R27, -R14 ;  /* 0x8000000e1b0e7221 */ /* 0x000fe20000000000 */
[----:B------:R-:W-:Y:S01]  /*11e0*/  FADD R16, -R25, R8 ;  /* 0x0000000819107221 */ /* 0x000fe20000000100 */
[----:B------:R-:W-:Y:S01]  /*11f0*/  FADD R26, -R32, R11 ;  /* 0x0000000b201a7221 */ /* 0x000fe20000000100 */
[----:B------:R-:W-:Y:S01]  /*1200*/  FADD R0, R13, R13 ;  /* 0x0000000d0d007221 */ /* 0x000fe20000000000 */
[----:B------:R-:W-:Y:S01]  /*1210*/  @!P1 FFMA R17, R12, R14, R17 ;  /* 0x0000000e0c119223 */ /* 0x000fe20000000011 */
[----:B0-----:R-:W-:Y:S01]  /*1220*/  FFMA R12, R16, R15, R25 ;  /* 0x0000000f100c7223 */ /* 0x001fe20000000019 */
[----:B------:R-:W-:-:S02]  /*1230*/  FFMA R14, R15, R26, R32 ;  /* 0x0000001a0f0e7223 */ /* 0x000fc40000000020 */
[C---:B------:R-:W-:Y:S01]  /*1240*/  FSETP.GEU.AND P3, PT, |R0|.reuse, 1.175494350822287508e-38, PT ;  /* 0x008000000000780b */ /* 0x040fe20003f6e200 */
[----:B------:R-:W-:Y:S01]  /*1250*/  FMUL R15, R0, 0.25 ;  /* 0x3e800000000f7820 */ /* 0x000fe20000400000 */
[----:B------:R-:W-:Y:S02]  /*1260*/  FSEL R29, R12, R25, !P1 ;  /* 0x000000190c1d7208 */ /* 0x000fe40004800000 */
[----:B------:R-:W-:Y:S01]  /*1270*/  FSEL R32, R14, R32, !P1 ;  /* 0x000000200e207208 */ /* 0x000fe20004800000 */
[----:B------:R-:W-:Y:S01]  /*1280*/  FADD R14, R11, -R14 ;  /* 0x8000000e0b0e7221 */ /* 0x000fe20000000000 */
[----:B------:R-:W-:Y:S02]  /*1290*/  FSETP.GT.AND P0, PT, |R0|, 8.50705917302346158658e+37, PT ;  /* 0x7e8000000000780b */ /* 0x000fe40003f04200 */
[----:B------:R-:W-:Y:S01]  /*12a0*/  FSEL R25, R10, RZ, P2 ;  /* 0x000000ff0a197208 */ /* 0x000fe20001000000 */
[----:B------:R-:W-:Y:S01]  /*12b0*/  FADD R10, -R29, R32 ;  /* 0x000000201d0a7221 */ /* 0x000fe20000000100 */
[----:B------:R-:W-:Y:S01]  /*12c0*/  @!P1 FFMA R17, R26, R14, R17 ;  /* 0x0000000e1a119223 */ /* 0x000fe20000000011 */
[----:B------:R-:W-:Y:S01]  /*12d0*/  FADD R27, R8, -R12 ;  /* 0x8000000c081b7221 */ /* 0x000fe20000000000 */
[----:B------:R-:W-:Y:S01]  /*12e0*/  FSEL R14, R15, R0, P0 ;  /* 0x000000000f0e7208 */ /* 0x000fe20000000000 */
[C---:B------:R-:W-:Y:S01]  /*12f0*/  FMUL R12, R10.reuse, R10 ;  /* 0x0000000a0a0c7220 */ /* 0x040fe20000400000 */
[----:B------:R-:W-:Y:S01]  /*1300*/  FFMA R10, R10, R25, R29 ;  /* 0x000000190a0a7223 */ /* 0x000fe2000000001d */
[----:B------:R-:W-:-:S02]  /*1310*/  @!P1 FFMA R30, R16, R27, R30 ;  /* 0x0000001b101e9223 */ /* 0x000fc4000000001e */
[----:B------:R-:W-:Y:S01]  /*1320*/  @!P3 FMUL R14, R14, 16777216 ;  /* 0x4b8000000e0eb820 */ /* 0x000fe20000400000 */
[----:B------:R-:W-:Y:S01]  /*1330*/  FMUL R12, R12, R9 ;  /* 0x000000090c0c7220 */ /* 0x000fe20000400000 */
[----:B------:R-:W-:Y:S02]  /*1340*/  FADD R30, R30, R17 ;  /* 0x000000111e1e7221 */ /* 0x000fe40000000000 */
[----:B------:R-:W0:Y:S02]  /*1350*/  SHFL.BFLY PT, R17, R10, 0x10, 0x1f ;  /* 0x0e001f000a117f89 */ /* 0x000e2400000e0000 */
[----:B------:R-:W1:Y:S01]  /*1360*/  MUFU.RCP R14, R14 ;  /* 0x0000000e000e7308 */ /* 0x000e620000001000 */
[----:B------:R-:W-:Y:S01]  /*1370*/  FFMA R30, R25, R12, R30 ;  /* 0x0000000c191e7223 */ /* 0x000fe2000000001e */
[----:B------:R-:W-:Y:S01]  /*1380*/  FMUL R12, R13, 0.25 ;  /* 0x3e8000000d0c7820 */ /* 0x000fe20000400000 */
[----:B------:R-:W-:-:S03]  /*1390*/  FADD R9, R0, R0 ;  /* 0x0000000000097221 */ /* 0x000fc60000000000 */
[----:B------:R-:W2:Y:S01]  /*13a0*/  SHFL.BFLY PT, R25, R30, 0x10, 0x1f ;  /* 0x0e001f001e197f89 */ /* 0x000ea200000e0000 */
[----:B------:R-:W-:-:S05]  /*13b0*/  FSEL R27, R12, R13, P0 ;  /* 0x0000000d0c1b7208 */ /* 0x000fca0000000000 */
[----:B------:R-:W-:Y:S01]  /*13c0*/  @!P3 FMUL R27, R27, 16777216 ;  /* 0x4b8000001b1bb820 */ /* 0x000fe20000400000 */
[C---:B------:R-:W-:Y:S01]  /*13d0*/  FSETP.GEU.AND P3, PT, |R9|.reuse, 1.175494350822287508e-38, PT ;  /* 0x008000000900780b */ /* 0x040fe20003f6e200 */
[C---:B------:R-:W-:Y:S01]  /*13e0*/  FMUL R12, R9.reuse, 0.25 ;  /* 0x3e800000090c7820 */ /* 0x040fe20000400000 */
[----:B------:R-:W-:Y:S01]  /*13f0*/  FSETP.NEU.AND P2, PT, R0, RZ, PT ;  /* 0x000000ff0000720b */ /* 0x000fe20003f4d000 */
[----:B-1----:R-:W-:Y:S01]  /*1400*/  FMUL R27, R14, R27 ;  /* 0x0000001b0e1b7220 */ /* 0x002fe20000400000 */
[----:B------:R-:W-:-:S04]  /*1410*/  FSETP.GT.AND P0, PT, |R9|, 8.50705917302346158658e+37, PT ;  /* 0x7e8000000900780b */ /* 0x000fc80003f04200 */
[----:B------:R-:W-:Y:S01]  /*1420*/  FSEL R27, R27, RZ, P2 ;  /* 0x000000ff1b1b7208 */ /* 0x000fe20001000000 */
[----:B0-----:R-:W-:Y:S01]  /*1430*/  FADD R17, -R10, R17 ;  /* 0x000000110a117221 */ /* 0x001fe20000000100 */
[----:B------:R-:W-:-:S03]  /*1440*/  FSEL R16, R12, R9, P0 ;  /* 0x000000090c107208 */ /* 0x000fc60000000000 */
[C---:B------:R-:W-:Y:S01]  /*1450*/  FMUL R14, R17.reuse, R17 ;  /* 0x00000011110e7220 */ /* 0x040fe20000400000 */
[----:B------:R-:W-:Y:S01]  /*1460*/  FFMA R10, R17, R27, R10 ;  /* 0x0000001b110a7223 */ /* 0x000fe2000000000a */
[----:B------:R-:W-:Y:S02]  /*1470*/  @!P3 FMUL R16, R16, 16777216 ;  /* 0x4b8000001010b820 */ /* 0x000fe40000400000 */
[----:B------:R-:W-:Y:S01]  /*1480*/  FMUL R14, R13, R14 ;  /* 0x0000000e0d0e7220 */ /* 0x000fe20000400000 */
[----:B--2---:R-:W-:Y:S01]  /*1490*/  FADD R30, R30, R25 ;  /* 0x000000191e1e7221 */ /* 0x004fe20000000000 */
[----:B------:R-:W0:Y:S02]  /*14a0*/  SHFL.BFLY PT, R17, R10, 0x8, 0x1f ;  /* 0x0d001f000a117f89 */ /* 0x000e2400000e0000 */
[----:B------:R-:W1:Y:S01]  /*14b0*/  MUFU.RCP R16, R16 ;  /* 0x0000001000107308 */ /* 0x000e620000001000 */
[----:B------:R-:W-:Y:S01]  /*14c0*/  FFMA R30, R27, R14, R30 ;  /* 0x0000000e1b1e7223 */ /* 0x000fe2000000001e */
[----:B------:R-:W-:Y:S01]  /*14d0*/  FSEL R15, R15, R0, P0 ;  /* 0x000000000f0f7208 */ /* 0x000fe20000000000 */
[----:B------:R-:W-:-:S03]  /*14e0*/  FADD R13, R9, R9 ;  /* 0x00000009090d7221 */ /* 0x000fc60000000000 */
[----:B------:R-:W2:Y:S01]  /*14f0*/  SHFL.BFLY PT, R25, R30, 0x8, 0x1f ;  /* 0x0d001f001e197f89 */ /* 0x000ea200000e0000 */
[----:B------:R-:W-:Y:S01]  /*1500*/  @!P3 FMUL R15, R15, 16777216 ;  /* 0x4b8000000f0fb820 */ /* 0x000fe20000400000 */
[C---:B------:R-:W-:Y:S01]  /*1510*/  FSETP.GEU.AND P3, PT, |R13|.reuse, 1.175494350822287508e-38, PT ;  /* 0x008000000d00780b */ /* 0x040fe20003f6e200 */
[----:B------:R-:W-:Y:S01]  /*1520*/  FMUL R14, R13, 0.25 ;  /* 0x3e8000000d0e7820 */ /* 0x000fe20000400000 */
[----:B------:R-:W-:Y:S02]  /*1530*/  FSETP.NEU.AND P2, PT, R9, RZ, PT ;  /* 0x000000ff0900720b */ /* 0x000fe40003f4d000 */
[----:B------:R-:W-:Y:S01]  /*1540*/  FSETP.GT.AND P0, PT, |R13|, 8.50705917302346158658e+37, PT ;  /* 0x7e8000000d00780b */ /* 0x000fe20003f04200 */
[----:B-1----:R-:W-:-:S03]  /*1550*/  FMUL R15, R16, R15 ;  /* 0x0000000f100f7220 */ /* 0x002fc60000400000 */
[----:B------:R-:W-:Y:S02]  /*1560*/  FSEL R26, R14, R13, P0 ;  /* 0x0000000d0e1a7208 */ /* 0x000fe40000000000 */
[----:B------:R-:W-:Y:S01]  /*1570*/  FSEL R15, R15, RZ, P2 ;  /* 0x000000ff0f0f7208 */ /* 0x000fe20001000000 */
[----:B0-----:R-:W-:Y:S02]  /*1580*/  FADD R17, -R10, R17 ;  /* 0x000000110a117221 */ /* 0x001fe40000000100 */
[----:B------:R-:W-:Y:S02]  /*1590*/  @!P3 FMUL R26, R26, 16777216 ;  /* 0x4b8000001a1ab820 */ /* 0x000fe40000400000 */
[C---:B------:R-:W-:Y:S01]  /*15a0*/  FMUL R27, R17.reuse, R17 ;  /* 0x00000011111b7220 */ /* 0x040fe20000400000 */
[----:B------:R-:W-:-:S03]  /*15b0*/  FFMA R10, R17, R15, R10 ;  /* 0x0000000f110a7223 */ /* 0x000fc6000000000a */
[----:B------:R-:W-:Y:S01]  /*15c0*/  FMUL R27, R0, R27 ;  /* 0x0000001b001b7220 */ /* 0x000fe20000400000 */
[----:B--2---:R-:W-:Y:S01]  /*15d0*/  FADD R30, R30, R25 ;  /* 0x000000191e1e7221 */ /* 0x004fe20000000000 */
[----:B------:R-:W0:Y:S01]  /*15e0*/  SHFL.BFLY PT, R17, R10, 0x4, 0x1f ;  /* 0x0c801f000a117f89 */ /* 0x000e2200000e0000 */
[----:B------:R-:W1:Y:S02]  /*15f0*/  MUFU.RCP R26, R26 ;  /* 0x0000001a001a7308 */ /* 0x000e640000001000 */
[----:B------:R-:W-:Y:S01]  /*1600*/  FFMA R27, R15, R27, R30 ;  /* 0x0000001b0f1b7223 */ /* 0x000fe2000000001e */
[----:B------:R-:W-:Y:S01]  /*1610*/  FSEL R15, R12, R9, P0 ;  /* 0x000000090c0f7208 */ /* 0x000fe20000000000 */
[----:B------:R-:W-:-:S03]  /*1620*/  FADD R0, R13, R13 ;  /* 0x0000000d0d007221 */ /* 0x000fc60000000000 */
[----:B------:R-:W2:Y:S01]  /*1630*/  SHFL.BFLY PT, R16, R27, 0x4, 0x1f ;  /* 0x0c801f001b107f89 */ /* 0x000ea200000e0000 */
[----:B------:R-:W-:Y:S01]  /*1640*/  @!P3 FMUL R15, R15, 16777216 ;  /* 0x4b8000000f0fb820 */ /* 0x000fe20000400000 */
[C---:B------:R-:W-:Y:S02]  /*1650*/  FSETP.GEU.AND P3, PT, |R0|.reuse, 1.175494350822287508e-38, PT ;  /* 0x008000000000780b */ /* 0x040fe40003f6e200 */
[----:B------:R-:W-:Y:S02]  /*1660*/  FSETP.NEU.AND P2, PT, R13, RZ, PT ;  /* 0x000000ff0d00720b */ /* 0x000fe40003f4d000 */
[----:B------:R-:W-:Y:S01]  /*1670*/  FSETP.GT.AND P0, PT, |R0|, 8.50705917302346158658e+37, PT ;  /* 0x7e8000000000780b */ /* 0x000fe20003f04200 */
[----:B-1----:R-:W-:Y:S01]  /*1680*/  FMUL R12, R26, R15 ;  /* 0x0000000f1a0c7220 */ /* 0x002fe20000400000 */
[----:B------:R-:W-:-:S04]  /*1690*/  FMUL R15, R0, 0.25 ;  /* 0x3e800000000f7820 */ /* 0x000fc80000400000 */
        /* <DEDUP_REMOVED lines=11> */
[----:B------:R-:W-:-:S04]  /*1750*/  FSEL R27, R14, R13, P0 ;  /* 0x0000000d0e1b7208 */ /* 0x000fc80000000000 */
[----:B------:R-:W2:Y:S01]  /*1760*/  SHFL.BFLY PT, R25, R26, 0x2, 0x1f ;  /* 0x0c401f001a197f89 */ /* 0x000ea200000e0000 */
[----:B------:R-:W-:Y:S01]  /*1770*/  @!P3 FMUL R27, R27, 16777216 ;  /* 0x4b8000001b1bb820 */ /* 0x000fe20000400000 */
[C---:B------:R-:W-:Y:S01]  /*1780*/  FADD R9, R0.reuse, R0 ;  /* 0x0000000000097221 */ /* 0x040fe20000000000 */
[----:B------:R-:W-:Y:S02]  /*1790*/  FSETP.NEU.AND P0, PT, R0, RZ, PT ;  /* 0x000000ff0000720b */ /* 0x000fe40003f0d000 */
[----:B-1----:R-:W-:Y:S02]  /*17a0*/  FMUL R27, R28, R27 ;  /* 0x0000001b1c1b7220 */ /* 0x002fe40000400000 */
[----:B------:R-:W-:-:S03]  /*17b0*/  FSETP.GEU.AND P2, PT, |R9|, 1.175494350822287508e-38, PT ;  /* 0x008000000900780b */ /* 0x000fc60003f4e200 */
[----:B------:R-:W-:Y:S01]  /*17c0*/  FSEL R27, R27, RZ, P0 ;  /* 0x000000ff1b1b7208 */ /* 0x000fe20000000000 */
[----:B0-----:R-:W-:Y:S01]  /*17d0*/  FADD R17, -R10, R17 ;  /* 0x000000110a117221 */ /* 0x001fe20000000100 */
[C---:B------:R-:W-:Y:S01]  /*17e0*/  FMUL R14, R9.reuse, 0.25 ;  /* 0x3e800000090e7820 */ /* 0x040fe20000400000 */
[----:B------:R-:W-:Y:S02]  /*17f0*/  FSETP.GT.AND P0, PT, |R9|, 8.50705917302346158658e+37, PT ;  /* 0x7e8000000900780b */ /* 0x000fe40003f04200 */
[C---:B------:R-:W-:Y:S01]  /*1800*/  FMUL R12, R17.reuse, R17 ;  /* 0x00000011110c7220 */ /* 0x040fe20000400000 */
[----:B------:R-:W-:Y:S01]  /*1810*/  FFMA R10, R17, R27, R10 ;  /* 0x0000001b110a7223 */ /* 0x000fe2000000000a */
[----:B------:R-:W-:Y:S02]  /*1820*/  FSEL R14, R14, R9, P0 ;  /* 0x000000090e0e7208 */ /* 0x000fe40000000000 */
[----:B------:R-:W-:Y:S01]  /*1830*/  FMUL R12, R13, R12 ;  /* 0x0000000c0d0c7220 */ /* 0x000fe20000400000 */
[----:B--2---:R-:W-:Y:S01]  /*1840*/  FADD R26, R26, R25 ;  /* 0x000000191a1a7221 */ /* 0x004fe20000000000 */
[----:B------:R-:W0:Y:S01]  /*1850*/  SHFL.BFLY PT, R13, R10, 0x1, 0x1f ;  /* 0x0c201f000a0d7f89 */ /* 0x000e2200000e0000 */
[----:B------:R-:W-:-:S02]  /*1860*/  @!P2 FMUL R14, R14, 16777216 ;  /* 0x4b8000000e0ea820 */ /* 0x000fc40000400000 */
[----:B------:R-:W-:-:S05]  /*1870*/  FFMA R12, R27, R12, R26 ;  /* 0x0000000c1b0c7223 */ /* 0x000fca000000001a */
[----:B------:R-:W1:Y:S01]  /*1880*/  SHFL.BFLY PT, R17, R12, 0x1, 0x1f ;  /* 0x0c201f000c117f89 */ /* 0x000e6200000e0000 */
[----:B------:R-:W2:Y:S01]  /*1890*/  MUFU.RCP R14, R14 ;  /* 0x0000000e000e7308 */ /* 0x000ea20000001000 */
[----:B------:R-:W-:-:S05]  /*18a0*/  FSEL R15, R15, R0, P0 ;  /* 0x000000000f0f7208 */ /* 0x000fca0000000000 */
[----:B------:R-:W-:Y:S01]  /*18b0*/  @!P2 FMUL R15, R15, 16777216 ;  /* 0x4b8000000f0fa820 */ /* 0x000fe20000400000 */
[----:B------:R-:W-:Y:S02]  /*18c0*/  FSETP.NEU.AND P0, PT, R9, RZ, PT ;  /* 0x000000ff0900720b */ /* 0x000fe40003f0d000 */
[----:B------:R-:W-:Y:S01]  /*18d0*/  LOP3.LUT P2, RZ, R23, 0x1f, RZ, 0xc0, !PT ;  /* 0x0000001f17ff7812 */ /* 0x000fe2000784c0ff */
[----:B0-----:R-:W-:Y:S01]  /*18e0*/  FADD R13, -R10, R13 ;  /* 0x0000000d0a0d7221 */ /* 0x001fe20000000100 */
[----:B--2---:R-:W-:-:S03]  /*18f0*/  FMUL R15, R14, R15 ;  /* 0x0000000f0e0f7220 */ /* 0x004fc60000400000 */
[----:B------:R-:W-:Y:S01]  /*1900*/  FMUL R25, R13, R13 ;  /* 0x0000000d0d197220 */ /* 0x000fe20000400000 */
[----:B------:R-:W-:Y:S02]  /*1910*/  SHF.R.U32.HI R16, RZ, 0x3, R23 ;  /* 0x00000003ff107819 */ /* 0x000fe40000011617 */
[----:B------:R-:W-:Y:S01]  /*1920*/  FSEL R15, R15, RZ, P0 ;  /* 0x000000ff0f0f7208 */ /* 0x000fe20000000000 */
[----:B-1----:R-:W-:Y:S01]  /*1930*/  FADD R12, R12, R17 ;  /* 0x000000110c0c7221 */ /* 0x002fe20000000000 */
[----:B------:R-:W-:Y:S01]  /*1940*/  FMUL R25, R0, R25 ;  /* 0x0000001900197220 */ /* 0x000fe20000400000 */
[----:B------:R-:W-:Y:S02]  /*1950*/  LOP3.LUT R16, R16, 0x1c, RZ, 0xc0, !PT ;  /* 0x0000001c10107812 */ /* 0x000fe400078ec0ff */
[----:B------:R-:W-:Y:S01]  /*1960*/  F2FP.BF16.PACK_AB R17, R11, R8 ;  /* 0x000000080b11723e */ /* 0x000fe200000010ff */
[----:B------:R-:W-:Y:S01]  /*1970*/  FFMA R13, R13, R15, R10 ;  /* 0x0000000f0d0d7223 */ /* 0x000fe2000000000a */
[----:B------:R-:W-:Y:S01]  /*1980*/  FFMA R25, R15, R25, R12 ;  /* 0x000000190f197223 */ /* 0x000fe2000000000c */
[----:B------:R-:W-:Y:S04]  /*1990*/  @!P2 STS [R16+0x40], R9 ;  /* 0x000040091000a388 */ /* 0x000fe80000000800 */
[----:B------:R-:W-:Y:S04]  /*19a0*/  @!P1 STG.E [R2.64], R17 ;  /* 0x0000001102009986 */ /* 0x000fe8000c101904 */
[----:B------:R-:W-:Y:S04]  /*19b0*/  @!P2 STS [R16], R13 ;  /* 0x0000000d1000a388 */ /* 0x000fe80000000800 */
[----:B------:R-:W-:Y:S04]  /*19c0*/  @!P2 STS [R16+0x20], R25 ;  /* 0x000020191000a388 */ /* 0x000fe80000000800 */
[----:B------:R-:W-:Y:S01]  /*19d0*/  BAR.SYNC.DEFER_BLOCKING 0x0 ;  /* 0x0000000000007b1d */ /* 0x000fe20000010000 */
[----:B------:R-:W-:-:S13]  /*19e0*/  ISETP.GE.AND P3, PT, R23, 0x8, PT ;  /* 0x000000081700780c */ /* 0x000fda0003f66270 */
[----:B------:R-:W0:Y:S04]  /*19f0*/  @!P3 LDS R22, [R23.X4+0x40] ;  /* 0x000040001716b984 */ /* 0x000e280000004800 */
[----:B------:R-:W-:Y:S04]  /*1a00*/  @!P3 LDS R20, [R23.X4] ;  /* 0x000000001714b984 */ /* 0x000fe80000004800 */
[----:B------:R-:W-:Y:S04]  /*1a10*/  @!P3 LDS R24, [R23.X4+0x20] ;  /* 0x000020001718b984 */ /* 0x000fe80000004800 */
[----:B0-----:R-:W0:Y:S02]  /*1a20*/  SHFL.BFLY PT, R11, R22, 0x4, 0x1f ;  /* 0x0c801f00160b7f89 */ /* 0x001e2400000e0000 */
[----:B0-----:R-:W-:-:S05]  /*1a30*/  FADD R0, R22, R11 ;  /* 0x0000000b16007221 */ /* 0x001fca0000000000 */
[C---:B------:R-:W-:Y:S01]  /*1a40*/  FSETP.GEU.AND P2, PT, |R0|.reuse, 1.175494350822287508e-38, PT ;  /* 0x008000000000780b */ /* 0x040fe20003f4e200 */
[C---:B------:R-:W-:Y:S01]  /*1a50*/  FMUL R3, R0.reuse, 0.25 ;  /* 0x3e80000000037820 */ /* 0x040fe20000400000 */
[----:B------:R-:W-:Y:S01]  /*1a60*/  FSETP.GT.AND P0, PT, |R0|, 8.50705917302346158658e+37, PT ;  /* 0x7e8000000000780b */ /* 0x000fe20003f04200 */
[----:B------:R-:W0:Y:S03]  /*1a70*/  SHFL.BFLY PT, R15, R0, 0x2, 0x1f ;  /* 0x0c401f00000f7f89 */ /* 0x000e2600000e0000 */
[----:B------:R-:W-:Y:S02]  /*1a80*/  FSEL R8, R3, R0, P0 ;  /* 0x0000000003087208 */ /* 0x000fe40000000000 */
[----:B------:R-:W1:Y:S05]  /*1a90*/  SHFL.BFLY PT, R3, R20, 0x4, 0x1f ;  /* 0x0c801f0014037f89 */ /* 0x000e6a00000e0000 */
[----:B------:R-:W-:-:S06]  /*1aa0*/  @!P2 FMUL R8, R8, 16777216 ;  /* 0x4b8000000808a820 */ /* 0x000fcc0000400000 */
[----:B------:R-:W2:Y:S01]  /*1ab0*/  MUFU.RCP R8, R8 ;  /* 0x0000000800087308 */ /* 0x000ea20000001000 */
[----:B------:R-:W3:Y:S01]  /*1ac0*/  SHFL.BFLY PT, R9, R24, 0x4, 0x1f ;  /* 0x0c801f0018097f89 */ /* 0x000ee200000e0000 */
[----:B------:R-:W-:-:S04]  /*1ad0*/  @P0 FMUL R11, R11, 0.25 ;  /* 0x3e8000000b0b0820 */ /* 0x000fc80000400000 */
[----:B------:R-:W-:Y:S01]  /*1ae0*/  @!P2 FMUL R11, R11, 16777216 ;  /* 0x4b8000000b0ba820 */ /* 0x000fe20000400000 */
[C---:B0-----:R-:W-:Y:S01]  /*1af0*/  FADD R2, R0.reuse, R15 ;  /* 0x0000000f00027221 */ /* 0x041fe20000000000 */
[----:B------:R-:W-:-:S04]  /*1b00*/  FSETP.NEU.AND P2, PT, R0, RZ, PT ;  /* 0x000000ff0000720b */ /* 0x000fc80003f4d000 */
[----:B------:R-:W-:Y:S01]  /*1b10*/  FSETP.GEU.AND P3, PT, |R2|, 1.175494350822287508e-38, PT ;  /* 0x008000000200780b */ /* 0x000fe20003f6e200 */
[----:B--2---:R-:W-:Y:S01]  /*1b20*/  FMUL R10, R8, R11 ;  /* 0x0000000b080a7220 */ /* 0x004fe20000400000 */
[C---:B------:R-:W-:Y:S01]  /*1b30*/  FMUL R17, R2.reuse, 0.25 ;  /* 0x3e80000002117820 */ /* 0x040fe20000400000 */
[----:B------:R-:W-:Y:S01]  /*1b40*/  FSETP.GT.AND P0, PT, |R2|, 8.50705917302346158658e+37, PT ;  /* 0x7e8000000200780b */ /* 0x000fe20003f04200 */
[----:B-1----:R-:W-:Y:S02]  /*1b50*/  FADD R11, -R20, R3 ;  /* 0x00000003140b7221 */ /* 0x002fe40000000100 */
[----:B------:R-:W-:Y:S02]  /*1b60*/  FSEL R10, R10, RZ, P2 ;  /* 0x000000ff0a0a7208 */ /* 0x000fe40001000000 */
[----:B------:R-:W-:Y:S01]  /*1b70*/  FSEL R17, R17, R2, P0 ;  /* 0x0000000211117208 */ /* 0x000fe20000000000 */
[C---:B------:R-:W-:Y:S02]  /*1b80*/  FMUL R13, R11.reuse, R11 ;  /* 0x0000000b0b0d7220 */ /* 0x040fe40000400000 */
[----:B------:R-:W-:Y:S01]  /*1b90*/  FFMA R11, R11, R10, R20 ;  /* 0x0000000a0b0b7223 */ /* 0x000fe20000000014 */
[----:B------:R-:W0:Y:S01]  /*1ba0*/  SHFL.BFLY PT, R3, R2, 0x1, 0x1f ;  /* 0x0c201f0002037f89 */ /* 0x000e2200000e0000 */
[----:B------:R-:W-:Y:S01]  /*1bb0*/  @!P3 FMUL R17, R17, 16777216 ;  /* 0x4b8000001111b820 */ /* 0x000fe20000400000 */
[----:B---3--:R-:W-:Y:S01]  /*1bc0*/  FADD R9, R24, R9 ;  /* 0x0000000918097221 */ /* 0x008fe20000000000 */
[----:B------:R-:W-:Y:S01]  /*1bd0*/  FMUL R13, R22, R13 ;  /* 0x0000000d160d7220 */ /* 0x000fe20000400000 */
[----:B------:R-:W1:Y:S01]  /*1be0*/  SHFL.BFLY PT, R12, R11, 0x2, 0x1f ;  /* 0x0c401f000b0c7f89 */ /* 0x000e6200000e0000 */
[----:B------:R-:W2:Y:S02]  /*1bf0*/  MUFU.RCP R14, R17 ;  /* 0x00000011000e7308 */ /* 0x000ea40000001000 */
[----:B------:R-:W-:Y:S01]  /*1c00*/  FFMA R9, R10, R13, R9 ;  /* 0x0000000d0a097223 */ /* 0x000fe20000000009 */
[----:B------:R-:W-:-:S04]  /*1c10*/  @P0 FMUL R15, R15, 0.25 ;  /* 0x3e8000000f0f0820 */ /* 0x000fc80000400000 */
[----:B------:R-:W3:Y:S01]  /*1c20*/  SHFL.BFLY PT, R10, R9, 0x2, 0x1f ;  /* 0x0c401f00090a7f89 */ /* 0x000ee200000e0000 */
[----:B------:R-:W-:Y:S01]  /*1c30*/  @!P3 FMUL R15, R15, 16777216 ;  /* 0x4b8000000f0fb820 */ /* 0x000fe20000400000 */
[----:B------:R-:W-:-:S03]  /*1c40*/  FSETP.NEU.AND P0, PT, R2, RZ, PT ;  /* 0x000000ff0200720b */ /* 0x000fc60003f0d000 */
[----:B--2---:R-:W-:Y:S01]  /*1c50*/  FMUL R14, R14, R15 ;  /* 0x0000000f0e0e7220 */ /* 0x004fe20000400000 */
[----:B0-----:R-:W-:-:S04]  /*1c60*/  FADD R8, R2, R3 ;  /* 0x0000000302087221 */ /* 0x001fc80000000000 */
[----:B------:R-:W-:Y:S01]  /*1c70*/  FSEL R14, R14, RZ, P0 ;  /* 0x000000ff0e0e7208 */ /* 0x000fe20000000000 */
[----:B-1----:R-:W-:Y:S01]  /*1c80*/  FADD R12, -R11, R12 ;  /* 0x0000000c0b0c7221 */ /* 0x002fe20000000100 */
[C---:B------:R-:W-:Y:S01]  /*1c90*/  FSETP.GEU.AND P2, PT, |R8|.reuse, 1.175494350822287508e-38, PT ;  /* 0x008000000800780b */ /* 0x040fe20003f4e200 */
[----:B------:R-:W-:Y:S02]  /*1ca0*/  FMUL R15, R8, 0.25 ;  /* 0x3e800000080f7820 */ /* 0x000fe40000400000 */
[C---:B------:R-:W-:Y:S01]  /*1cb0*/  FMUL R13, R12.reuse, R12 ;  /* 0x0000000c0c0d7220 */ /* 0x040fe20000400000 */
[----:B------:R-:W-:Y:S01]  /*1cc0*/  FFMA R11, R12, R14, R11 ;  /* 0x0000000e0c0b7223 */ /* 0x000fe2000000000b */
[----:B------:R-:W-:Y:S01]  /*1cd0*/  FSETP.GT.AND P0, PT, |R8|, 8.50705917302346158658e+37, PT ;  /* 0x7e8000000800780b */ /* 0x000fe20003f04200 */
[----:B---3--:R-:W-:Y:S01]  /*1ce0*/  FADD R9, R9, R10 ;  /* 0x0000000a09097221 */ /* 0x008fe20000000000 */
[----:B------:R-:W-:Y:S02]  /*1cf0*/  FMUL R13, R0, R13 ;  /* 0x0000000d000d7220 */ /* 0x000fe40000400000 */
[----:B------:R-:W-:Y:S01]  /*1d00*/  FSEL R15, R15, R8, P0 ;  /* 0x000000080f0f7208 */ /* 0x000fe20000000000 */
[----:B------:R-:W0:Y:S01]  /*1d10*/  SHFL.BFLY PT, R0, R11, 0x1, 0x1f ;  /* 0x0c201f000b007f89 */ /* 0x000e2200000e0000 */
[----:B------:R-:W-:-:S03]  /*1d20*/  FFMA R9, R14, R13, R9 ;  /* 0x0000000d0e097223 */ /* 0x000fc60000000009 */
[----:B------:R-:W-:Y:S02]  /*1d30*/  @!P2 FMUL R15, R15, 16777216 ;  /* 0x4b8000000f0fa820 */ /* 0x000fe40000400000 */
[----:B------:R-:W1:Y:S02]  /*1d40*/  SHFL.BFLY PT, R10, R9, 0x1, 0x1f ;  /* 0x0c201f00090a7f89 */ /* 0x000e6400000e0000 */
[----:B------:R-:W2:Y:S01]  /*1d50*/  MUFU.RCP R12, R15 ;  /* 0x0000000f000c7308 */ /* 0x000ea20000001000 */
[----:B------:R-:W-:Y:S01]  /*1d60*/  @P0 FMUL R3, R3, 0.25 ;  /* 0x3e80000003030820 */ /* 0x000fe20000400000 */
[----:B------:R-:W-:-:S03]  /*1d70*/  LOP3.LUT P0, RZ, R23, 0x7, RZ, 0xc0, !PT ;  /* 0x0000000717ff7812 */ /* 0x000fc6000780c0ff */
[----:B------:R-:W-:Y:S01]  /*1d80*/  @!P2 FMUL R3, R3, 16777216 ;  /* 0x4b8000000303a820 */ /* 0x000fe20000400000 */
[----:B------:R-:W-:Y:S02]  /*1d90*/  FSETP.NEU.AND P2, PT, R8, RZ, PT ;  /* 0x000000ff0800720b */ /* 0x000fe40003f4d000 */
[----:B------:R-:W-:Y:S01]  /*1da0*/  ISETP.LT.AND P0, PT, R23, 0x8, !P0 ;  /* 0x000000081700780c */ /* 0x000fe20004701270 */
[----:B0-----:R-:W-:Y:S01]  /*1db0*/  FADD R0, -R11, R0 ;  /* 0x000000000b007221 */ /* 0x001fe20000000100 */
[----:B--2---:R-:W-:-:S03]  /*1dc0*/  FMUL R12, R12, R3 ;  /* 0x000000030c0c7220 */ /* 0x004fc60000400000 */
[----:B------:R-:W-:Y:S02]  /*1dd0*/  FMUL R13, R0, R0 ;  /* 0x00000000000d7220 */ /* 0x000fe40000400000 */
[----:B------:R-:W-:Y:S01]  /*1de0*/  FSEL R12, R12, RZ, P2 ;  /* 0x000000ff0c0c7208 */ /* 0x000fe20001000000 */
[----:B-1----:R-:W-:Y:S01]  /*1df0*/  FADD R3, R9, R10 ;  /* 0x0000000a09037221 */ /* 0x002fe20000000000 */
[----:B------:R-:W-:-:S03]  /*1e00*/  FMUL R13, R2, R13 ;  /* 0x0000000d020d7220 */ /* 0x000fc60000400000 */
[----:B------:R-:W-:Y:S01]  /*1e10*/  FFMA R0, R0, R12, R11 ;  /* 0x0000000c00007223 */ /* 0x000fe2000000000b */
[----:B------:R-:W-:Y:S01]  /*1e20*/  FFMA R10, R12, R13, R3 ;  /* 0x0000000d0c0a7223 */ /* 0x000fe20000000003 */
[----:B------:R-:W-:Y:S04]  /*1e30*/  @P0 STS [R23.X4+0x40], R8 ;  /* 0x0000400817000388 */ /* 0x000fe80000004800 */
[----:B------:R-:W-:Y:S04]  /*1e40*/  @P0 STS [R23.X4], R0 ;  /* 0x0000000017000388 */ /* 0x000fe80000004800 */
[----:B------:R-:W-:Y:S04]  /*1e50*/  @P0 STS [R23.X4+0x20], R10 ;  /* 0x0000200a17000388 */ /* 0x000fe80000004800 */
[----:B------:R-:W-:Y:S01]  /*1e60*/  BAR.SYNC.DEFER_BLOCKING 0x0 ;  /* 0x0000000000007b1d */ /* 0x000fe20000010000 */
[----:B------:R-:W-:-:S02]  /*1e70*/  IADD3 R9, R19, -0x200, RZ ;  /* 0xfffffe0013097810 */ /* 0x000fc40007ffe0ff */
[C---:B------:R-:W-:Y:S02]  /*1e80*/  IADD3 R2, P2, R6.reuse, c[0x0][0x178], RZ ;  /* 0x00005e0006027a10 */ /* 0x040fe40007f5e0ff */
[----:B------:R-:W-:Y:S02]  /*1e90*/  IADD3 R6, P3, R6, c[0x0][0x170], RZ ;  /* 0x00005c0006067a10 */ /* 0x000fe40007f7e0ff */
[----:B------:R-:W-:Y:S02]  /*1ea0*/  IADD3 R9, R9, 0x200, RZ ;  /* 0x0000020009097810 */ /* 0x000fe40007ffe0ff */
[C---:B------:R-:W-:Y:S02]  /*1eb0*/  IADD3.X R3, R7.reuse, c[0x0][0x17c], RZ, P2, !PT ;  /* 0x00005f0007037a10 */ /* 0x040fe400017fe4ff */
[----:B------:R-:W-:Y:S01]  /*1ec0*/  IADD3.X R7, R7, c[0x0][0x174], RZ, P3, !PT ;  /* 0x00005d0007077a10 */ /* 0x000fe20001ffe4ff */
[----:B------:R-:W-:Y:S01]  /*1ed0*/  IMAD.WIDE R12, R9, R18, c[0x0][0x160] ;  /* 0x00005800090c7625 */ /* 0x000fe200078e0212 */
[----:B------:R-:W-:-:S03]  /*1ee0*/  MOV R11, RZ ;  /* 0x000000ff000b7202 */ /* 0x000fc60000000f00 */
[----:B------:R-:W2:Y:S04]  /*1ef0*/  LDG.E.EL R16, [R6.64+0x4800] ;  /* 0x0048000406107981 */ /* 0x000ea8000c2e1900 */
[----:B------:R-:W3:Y:S04]  /*1f00*/  @!P1 LDG.E.EF R11, [R12.64] ;  /* 0x000000040c0b9981 */ /* 0x000ee8000c0e1900 */
[----:B------:R-:W4:Y:S04]  /*1f10*/  LDG.E.EL R17, [R2.64+0x4800] ;  /* 0x0048000402117981 */ /* 0x000f28000c2e1900 */
[----:B------:R-:W5:Y:S04]  /*1f20*/  LDG.E.EL R14, [R6.64+0x6000] ;  /* 0x00600004060e7981 */ /* 0x000f68000c2e1900 */
[----:B------:R-:W5:Y:S04]  /*1f30*/  LDG.E.EL R15, [R2.64+0x6000] ;  /* 0x00600004020f7981 */ /* 0x000f68000c2e1900 */
[----:B------:R-:W0:Y:S04]  /*1f40*/  LDS R8, [0x20] ;  /* 0x00002000ff087984 */ /* 0x000e280000000800 */
[----:B------:R-:W1:Y:S01]  /*1f50*/  LDS R0, [RZ] ;  /* 0x00000000ff007984 */ /* 0x000e620000000800 */
[----:B------:R-:W-:-:S04]  /*1f60*/  IMAD.MOV.U32 R25, RZ, RZ, 0x39aaaaab ;  /* 0x39aaaaabff197424 */ /* 0x000fc800078e00ff */
[----:B0-----:R-:W-:-:S06]  /*1f70*/  FFMA R8, R8, R25, 9.9999999747524270788e-07 ;  /* 0x358637bd08087423 */ /* 0x001fcc0000000019 */
[----:B------:R-:W0:Y:S01]  /*1f80*/  MUFU.RSQ R8, R8 ;  /* 0x0000000800087308 */ /* 0x000e220000001400 */
[----:B--2---:R-:W-:Y:S02]  /*1f90*/  SHF.L.U32 R10, R16, 0x10, RZ ;  /* 0x00000010100a7819 */ /* 0x004fe400000006ff */
[C---:B---3--:R-:W-:Y:S02]  /*1fa0*/  PRMT R16, R11.reuse, 0x7632, R16 ;  /* 0x000076320b107816 */ /* 0x048fe40000000010 */
[----:B------:R-:W-:Y:S02]  /*1fb0*/  SHF.L.U32 R13, R11, 0x10, RZ ;  /* 0x000000100b0d7819 */ /* 0x000fe400000006ff */
[C---:B----4-:R-:W-:Y:S02]  /*1fc0*/  SHF.L.U32 R23, R17.reuse, 0x10, RZ ;  /* 0x0000001011177819 */ /* 0x050fe400000006ff */
[----:B------:R-:W-:Y:S02]  /*1fd0*/  PRMT R12, R16, 0x7632, R12 ;  /* 0x00007632100c7816 */ /* 0x000fe4000000000c */
[----:B------:R-:W-:-:S02]  /*1fe0*/  PRMT R22, R17, 0x7632, R22 ;  /* 0x0000763211167816 */ /* 0x000fc40000000016 */
[----:B-----5:R-:W-:Y:S02]  /*1ff0*/  PRMT R11, R14, 0x7632, R11 ;  /* 0x000076320e0b7816 */ /* 0x020fe4000000000b */
[C---:B------:R-:W-:Y:S02]  /*2000*/  PRMT R17, R15.reuse, 0x7632, R17 ;  /* 0x000076320f117816 */ /* 0x040fe40000000011 */
[----:B------:R-:W-:Y:S02]  /*2010*/  SHF.L.U32 R20, R12, 0x10, RZ ;  /* 0x000000100c147819 */ /* 0x000fe400000006ff */
[----:B------:R-:W-:Y:S02]  /*2020*/  SHF.L.U32 R14, R14, 0x10, RZ ;  /* 0x000000100e0e7819 */ /* 0x000fe400000006ff */
[----:B------:R-:W-:Y:S02]  /*2030*/  SHF.L.U32 R15, R15, 0x10, RZ ;  /* 0x000000100f0f7819 */ /* 0x000fe400000006ff */
[----:B------:R-:W-:Y:S01]  /*2040*/  SHF.L.U32 R12, R11, 0x10, RZ ;  /* 0x000000100b0c7819 */ /* 0x000fe200000006ff */
[----:B------:R-:W-:Y:S01]  /*2050*/  IMAD.U32 R11, R16, 0x10000, RZ ;  /* 0x00010000100b7824 */ /* 0x000fe200078e00ff */
[----:B------:R-:W-:Y:S01]  /*2060*/  SHF.L.U32 R17, R17, 0x10, RZ ;  /* 0x0000001011117819 */ /* 0x000fe200000006ff */
[----:B------:R-:W-:Y:S01]  /*2070*/  FADD R10, R10, R23 ;  /* 0x000000170a0a7221 */ /* 0x000fe20000000000 */
[----:B------:R-:W-:Y:S01]  /*2080*/  SHF.L.U32 R23, R22, 0x10, RZ ;  /* 0x0000001016177819 */ /* 0x000fe200000006ff */
[----:B------:R-:W-:Y:S01]  /*2090*/  FADD R14, R14, R15 ;  /* 0x0000000f0e0e7221 */ /* 0x000fe20000000000 */
[----:B-1----:R-:W-:Y:S01]  /*20a0*/  FADD R13, -R0, R13 ;  /* 0x0000000d000d7221 */ /* 0x002fe20000000100 */
[----:B------:R-:W-:Y:S01]  /*20b0*/  FADD R12, R12, R17 ;  /* 0x000000110c0c7221 */ /* 0x000fe20000000000 */
[----:B------:R-:W-:Y:S01]  /*20c0*/  FADD R11, -R0, R11 ;  /* 0x0000000b000b7221 */ /* 0x000fe20000000100 */
[----:B------:R-:W-:Y:S01]  /*20d0*/  FADD R20, R20, R23 ;  /* 0x0000001714147221 */ /* 0x000fe20000000000 */
[----:B------:R-:W-:Y:S01]  /*20e0*/  FADD R14, R14, 1 ;  /* 0x3f8000000e0e7421 */ /* 0x000fe20000000000 */
[----:B0-----:R-:W-:Y:S01]  /*20f0*/  FMUL R13, R8, R13 ;  /* 0x0000000d080d7220 */ /* 0x001fe20000400000 */
[----:B------:R-:W-:Y:S01]  /*2100*/  FADD R12, R12, 1 ;  /* 0x3f8000000c0c7421 */ /* 0x000fe20000000000 */
[----:B------:R-:W-:-:S02]  /*2110*/  FMUL R11, R8, R11 ;  /* 0x0000000b080b7220 */ /* 0x000fc40000400000 */
[----:B------:R-:W-:Y:S02]  /*2120*/  FFMA R13, R13, R14, R10 ;  /* 0x0000000e0d0d7223 */ /* 0x000fe4000000000a */
[----:B------:R-:W-:Y:S01]  /*2130*/  FFMA R12, R11, R12, R20 ;  /* 0x0000000c0b0c7223 */ /* 0x000fe20000000014 */
[----:B------:R-:W-:Y:S01]  /*2140*/  IMAD.WIDE R10, R9, R18, c[0x0][0x188] ;  /* 0x00006200090a7625 */ /* 0x000fe200078e0212 */
[----:B------:R-:W-:-:S03]  /*2150*/  MOV R17, RZ ;  /* 0x000000ff00117202 */ /* 0x000fc60000000f00 */
[----:B------:R-:W-:-:S05]  /*2160*/  F2FP.BF16.PACK_AB R23, R12, R13 ;  /* 0x0000000d0c17723e */ /* 0x000fca00000010ff */
[----:B------:R0:W-:Y:S04]  /*2170*/  @!P1 STG.E [R10.64], R23 ;  /* 0x000000170a009986 */ /* 0x0001e8000c101904 */
[----:B------:R-:W2:Y:S04]  /*2180*/  LDG.E.EL R13, [R6.64+0x4c00] ;  /* 0x004c0004060d7981 */ /* 0x000ea8000c2e1900 */
[----:B------:R-:W3:Y:S04]  /*2190*/  @!P1 LDG.E.EF R17, [R4.64] ;  /* 0x0000000404119981 */ /* 0x000ee8000c0e1900 */
[----:B------:R-:W4:Y:S04]  /*21a0*/  LDG.E.EL R14, [R2.64+0x4c00] ;  /* 0x004c0004020e7981 */ /* 0x000f28000c2e1900 */
[----:B------:R-:W0:Y:S04]  /*21b0*/  LDG.E.EL R9, [R6.64+0x6400] ;  /* 0x0064000406097981 */ /* 0x000e28000c2e1900 */
[----:B------:R-:W5:Y:S01]  /*21c0*/  LDG.E.EL R12, [R2.64+0x6400] ;  /* 0x00640004020c7981 */ /* 0x000f62000c2e1900 */
[----:B--2---:R-:W-:-:S02]  /*21d0*/  SHF.L.U32 R15, R13, 0x10, RZ ;  /* 0x000000100d0f7819 */ /* 0x004fc400000006ff */
[----:B---3--:R-:W-:Y:S02]  /*21e0*/  PRMT R13, R17, 0x7632, R13 ;  /* 0x00007632110d7816 */ /* 0x008fe4000000000d */
[----:B----4-:R-:W-:Y:S02]  /*21f0*/  SHF.L.U32 R16, R14, 0x10, RZ ;  /* 0x000000100e107819 */ /* 0x010fe400000006ff */
[----:B------:R-:W-:Y:S02]  /*2200*/  PRMT R14, R13, 0x7632, R14 ;  /* 0x000076320d0e7816 */ /* 0x000fe4000000000e */
[----:B0-----:R-:W-:Y:S01]  /*2210*/  PRMT R10, R9, 0x7632, R10 ;  /* 0x00007632090a7816 */ /* 0x001fe2000000000a */
[----:B------:R-:W-:Y:S01]  /*2220*/  FADD R16, R15, R16 ;  /* 0x000000100f107221 */ /* 0x000fe20000000000 */
[C---:B-----5:R-:W-:Y:S01]  /*2230*/  PRMT R4, R12.reuse, 0x7632, R4 ;  /* 0x000076320c047816 */ /* 0x060fe20000000004 */
[----:B------:R-:W-:Y:S01]  /*2240*/  IMAD.U32 R12, R12, 0x10000, RZ ;  /* 0x000100000c0c7824 */ /* 0x000fe200078e00ff */
[----:B------:R-:W-:-:S02]  /*2250*/  SHF.L.U32 R11, R17, 0x10, RZ ;  /* 0x00000010110b7819 */ /* 0x000fc400000006ff */
[----:B------:R-:W-:Y:S02]  /*2260*/  PRMT R15, R14, 0x7632, R15 ;  /* 0x000076320e0f7816 */ /* 0x000fe4000000000f */
[----:B------:R-:W-:Y:S02]  /*2270*/  SHF.L.U32 R9, R9, 0x10, RZ ;  /* 0x0000001009097819 */ /* 0x000fe400000006ff */
[----:B------:R-:W-:Y:S02]  /*2280*/  SHF.L.U32 R13, R13, 0x10, RZ ;  /* 0x000000100d0d7819 */ /* 0x000fe400000006ff */
[----:B------:R-:W-:Y:S02]  /*2290*/  SHF.L.U32 R10, R10, 0x10, RZ ;  /* 0x000000100a0a7819 */ /* 0x000fe400000006ff */
[----:B------:R-:W-:Y:S01]  /*22a0*/  SHF.L.U32 R5, R4, 0x10, RZ ;  /* 0x0000001004057819 */ /* 0x000fe200000006ff */
[----:B------:R-:W-:Y:S01]  /*22b0*/  FADD R11, -R0, R11 ;  /* 0x0000000b000b7221 */ /* 0x000fe20000000100 */
[----:B------:R-:W-:Y:S01]  /*22c0*/  SHF.L.U32 R14, R14, 0x10, RZ ;  /* 0x000000100e0e7819 */ /* 0x000fe200000006ff */
[----:B------:R-:W-:Y:S01]  /*22d0*/  FADD R9, R9, R12 ;  /* 0x0000000c09097221 */ /* 0x000fe20000000000 */
[----:B------:R-:W-:Y:S01]  /*22e0*/  SHF.L.U32 R15, R15, 0x10, RZ ;  /* 0x000000100f0f7819 */ /* 0x000fe200000006ff */
[----:B------:R-:W-:Y:S01]  /*22f0*/  FADD R13, -R0, R13 ;  /* 0x0000000d000d7221 */ /* 0x000fe20000000100 */
[----:B------:R-:W-:Y:S01]  /*2300*/  FADD R5, R10, R5 ;  /* 0x000000050a057221 */ /* 0x000fe20000000000 */
[----:B------:R-:W-:Y:S01]  /*2310*/  FMUL R11, R8, R11 ;  /* 0x0000000b080b7220 */ /* 0x000fe20000400000 */
[----:B------:R-:W-:Y:S01]  /*2320*/  FADD R10, R9, 1 ;  /* 0x3f800000090a7421 */ /* 0x000fe20000000000 */
[----:B------:R-:W-:Y:S01]  /*2330*/  FADD R14, R14, R15 ;  /* 0x0000000f0e0e7221 */ /* 0x000fe20000000000 */
[----:B------:R-:W-:Y:S01]  /*2340*/  FMUL R13, R8, R13 ;  /* 0x0000000d080d7220 */ /* 0x000fe20000400000 */
[----:B------:R-:W-:Y:S01]  /*2350*/  FADD R4, R5, 1 ;  /* 0x3f80000005047421 */ /* 0x000fe20000000000 */
[----:B------:R-:W-:Y:S01]  /*2360*/  FFMA R16, R11, R10, R16 ;  /* 0x0000000a0b107223 */ /* 0x000fe20000000010 */
[----:B------:R-:W-:-:S02]  /*2370*/  IADD3 R5, R19, 0x400, RZ ;  /* 0x0000040013057810 */ /* 0x000fc40007ffe0ff */
[----:B------:R-:W-:Y:S01]  /*2380*/  FFMA R13, R13, R4, R14 ;  /* 0x000000040d0d7223 */ /* 0x000fe2000000000e */
[----:B------:R-:W-:Y:S01]  /*2390*/  IMAD.WIDE R10, R21, R18, c[0x0][0x188] ;  /* 0x00006200150a7625 */ /* 0x000fe200078e0212 */
[----:B------:R-:W-:-:S03]  /*23a0*/  MOV R21, RZ ;  /* 0x000000ff00157202 */ /* 0x000fc60000000f00 */
[----:B------:R-:W-:Y:S01]  /*23b0*/  F2FP.BF16.PACK_AB R23, R13, R16 ;  /* 0x000000100d17723e */ /* 0x000fe200000010ff */
[----:B------:R-:W-:-:S04]  /*23c0*/  IMAD.WIDE R12, R5, R18, c[0x0][0x160] ;  /* 0x00005800050c7625 */ /* 0x000fc800078e0212 */
        /* <DEDUP_REMOVED lines=11> */
[--C-:B------:R-:W-:Y:S01]  /*2480*/  FADD R20, R16, R17.reuse ;  /* 0x0000001110147221 */ /* 0x100fe20000000000 */
[----:B------:R-:W-:Y:S02]  /*2490*/  PRMT R17, R15, 0x7632, R17 ;  /* 0x000076320f117816 */ /* 0x000fe40000000011 */
[----:B-----5:R-:W-:-:S02]  /*24a0*/  PRMT R12, R9, 0x7632, R12 ;  /* 0x00007632090c7816 */ /* 0x020fc4000000000c */
[----:B------:R-:W-:Y:S02]  /*24b0*/  SHF.L.U32 R16, R15, 0x10, RZ ;  /* 0x000000100f107819 */ /* 0x000fe400000006ff */
[----:B------:R-:W-:Y:S01]  /*24c0*/  SHF.L.U32 R15, R9, 0x10, RZ ;  /* 0x00000010090f7819 */ /* 0x000fe200000006ff */
[----:B------:R-:W-:Y:S01]  /*24d0*/  IMAD.U32 R4, R4, 0x10000, RZ ;  /* 0x0001000004047824 */ /* 0x000fe200078e00ff */
[----:B------:R-:W-:Y:S02]  /*24e0*/  SHF.L.U32 R11, R21, 0x10, RZ ;  /* 0x00000010150b7819 */ /* 0x000fe400000006ff */
[----:B------:R-:W-:Y:S02]  /*24f0*/  SHF.L.U32 R9, R14, 0x10, RZ ;  /* 0x000000100e097819 */ /* 0x000fe400000006ff */
[----:B------:R-:W-:Y:S02]  /*2500*/  SHF.L.U32 R10, R10, 0x10, RZ ;  /* 0x000000100a0a7819 */ /* 0x000fe400000006ff */
[----:B------:R-:W-:Y:S01]  /*2510*/  SHF.L.U32 R13, R12, 0x10, RZ ;  /* 0x000000100c0d7819 */ /* 0x000fe200000006ff */
[----:B------:R-:W-:Y:S01]  /*2520*/  FADD R11, -R0, R11 ;  /* 0x0000000b000b7221 */ /* 0x000fe20000000100 */
[----:B------:R-:W-:Y:S01]  /*2530*/  SHF.L.U32 R17, R17, 0x10, RZ ;  /* 0x0000001011117819 */ /* 0x000fe200000006ff */
[----:B------:R-:W-:Y:S01]  /*2540*/  FADD R4, R4, R15 ;  /* 0x0000000f04047221 */ /* 0x000fe20000000000 */
[----:B------:R-:W-:Y:S01]  /*2550*/  FADD R9, -R0, R9 ;  /* 0x0000000900097221 */ /* 0x000fe20000000100 */
[----:B------:R-:W-:Y:S01]  /*2560*/  FADD R10, R10, R13 ;  /* 0x0000000d0a0a7221 */ /* 0x000fe20000000000 */
[----:B------:R-:W-:Y:S01]  /*2570*/  FMUL R11, R8, R11 ;  /* 0x0000000b080b7220 */ /* 0x000fe20000400000 */
[----:B------:R-:W-:Y:S01]  /*2580*/  FADD R16, R16, R17 ;  /* 0x0000001110107221 */ /* 0x000fe20000000000 */
[----:B------:R-:W-:Y:S01]  /*2590*/  FADD R4, R4, 1 ;  /* 0x3f80000004047421 */ /* 0x000fe20000000000 */
[----:B------:R-:W-:Y:S01]  /*25a0*/  FMUL R9, R8, R9 ;  /* 0x0000000908097220 */ /* 0x000fe20000400000 */
[----:B------:R-:W-:Y:S01]  /*25b0*/  FADD R10, R10, 1 ;  /* 0x3f8000000a0a7421 */ /* 0x000fe20000000000 */
[----:B------:R-:W-:Y:S01]  /*25c0*/  IADD3 R12, R19, 0x400, RZ ;  /* 0x00000400130c7810 */ /* 0x000fe20007ffe0ff */
[----:B------:R-:W-:-:S02]  /*25d0*/  FFMA R4, R11, R4, R20 ;  /* 0x000000040b047223 */ /* 0x000fc40000000014 */
[----:B------:R-:W-:Y:S01]  /*25e0*/  FFMA R9, R9, R10, R16 ;  /* 0x0000000a09097223 */ /* 0x000fe20000000010 */
[----:B------:R-:W-:Y:S01]  /*25f0*/  IMAD.WIDE R10, R5, R18, c[0x0][0x188] ;  /* 0x00006200050a7625 */ /* 0x000fe200078e0212 */
[----:B------:R-:W-:Y:S02]  /*2600*/  IADD3 R5, R12, 0x200, RZ ;  /* 0x000002000c057810 */ /* 0x000fe40007ffe0ff */
[----:B------:R-:W-:Y:S02]  /*2610*/  MOV R21, RZ ;  /* 0x000000ff00157202 */ /* 0x000fe40000000f00 */
        /* <DEDUP_REMOVED lines=8> */
[----:B--2---:R-:W-:Y:S01]  /*26a0*/  IMAD.U32 R16, R14, 0x10000, RZ ;  /* 0x000100000e107824 */ /* 0x004fe200078e00ff */
[----:B---3--:R-:W-:-:S02]  /*26b0*/  PRMT R14, R21, 0x7632, R14 ;  /* 0x00007632150e7816 */ /* 0x008fc4000000000e */
[----:B----4-:R-:W-:Y:S02]  /*26c0*/  SHF.L.U32 R17, R15, 0x10, RZ ;  /* 0x000000100f117819 */ /* 0x010fe400000006ff */
[----:B------:R-:W-:Y:S02]  /*26d0*/  PRMT R15, R14, 0x7632, R15 ;  /* 0x000076320e0f7816 */ /* 0x000fe4000000000f */
[----:B0-----:R-:W-:Y:S01]  /*26e0*/  PRMT R10, R4, 0x7632, R10 ;  /* 0x00007632040a7816 */ /* 0x001fe2000000000a */
[--C-:B------:R-:W-:Y:S01]  /*26f0*/  FADD R20, R16, R17.reuse ;  /* 0x0000001110147221 */ /* 0x100fe20000000000 */
[----:B------:R-:W-:Y:S02]  /*2700*/  PRMT R17, R15, 0x7632, R17 ;  /* 0x000076320f117816 */ /* 0x000fe40000000011 */
[----:B-----5:R-:W-:Y:S02]  /*2710*/  PRMT R12, R9, 0x7632, R12 ;  /* 0x00007632090c7816 */ /* 0x020fe4000000000c */
[----:B------:R-:W-:-:S02]  /*2720*/  SHF.L.U32 R16, R15, 0x10, RZ ;  /* 0x000000100f107819 */ /* 0x000fc400000006ff */
        /* <DEDUP_REMOVED lines=39> */
[----:B------:R-:W-:Y:S02]  /*29a0*/  SHF.L.U32 R15, R9, 0x10, RZ ;  /* 0x00000010090f7819 */ /* 0x000fe400000006ff */
[----:B------:R-:W-:Y:S02]  /*29b0*/  SHF.L.U32 R11, R21, 0x10, RZ ;  /* 0x00000010150b7819 */ /* 0x000fe400000006ff */
[----:B------:R-:W-:Y:S02]  /*29c0*/  SHF.L.U32 R4, R4, 0x10, RZ ;  /* 0x0000001004047819 */ /* 0x000fe400000006ff */
[----:B------:R-:W-:Y:S02]  /*29d0*/  SHF.L.U32 R9, R14, 0x10, RZ ;  /* 0x000000100e097819 */ /* 0x000fe400000006ff */
[----:B------:R-:W-:-:S02]  /*29e0*/  SHF.L.U32 R10, R10, 0x10, RZ ;  /* 0x000000100a0a7819 */ /* 0x000fc400000006ff */
[----:B------:R-:W-:Y:S01]  /*29f0*/  SHF.L.U32 R13, R12, 0x10, RZ ;  /* 0x000000100c0d7819 */ /* 0x000fe200000006ff */
[----:B------:R-:W-:Y:S01]  /*2a00*/  IMAD.U32 R17, R17, 0x10000, RZ ;  /* 0x0001000011117824 */ /* 0x000fe200078e00ff */
[----:B------:R-:W-:Y:S01]  /*2a10*/  FADD R11, -R0, R11 ;  /* 0x0000000b000b7221 */ /* 0x000fe20000000100 */
[----:B------:R-:W-:Y:S01]  /*2a20*/  FADD R4, R4, R15 ;  /* 0x0000000f04047221 */ /* 0x000fe20000000000 */
[----:B------:R-:W-:Y:S01]  /*2a30*/  FADD R9, -R0, R9 ;  /* 0x0000000900097221 */ /* 0x000fe20000000100 */
[----:B------:R-:W-:Y:S01]  /*2a40*/  FADD R10, R10, R13 ;  /* 0x0000000d0a0a7221 */ /* 0x000fe20000000000 */
[----:B------:R-:W-:Y:S01]  /*2a50*/  FADD R16, R16, R17 ;  /* 0x0000001110107221 */ /* 0x000fe20000000000 */
[----:B------:R-:W-:Y:S01]  /*2a60*/  FMUL R11, R8, R11 ;  /* 0x0000000b080b7220 */ /* 0x000fe20000400000 */
[----:B------:R-:W-:Y:S01]  /*2a70*/  FADD R4, R4, 1 ;  /* 0x3f80000004047421 */ /* 0x000fe20000000000 */
[----:B------:R-:W-:Y:S01]  /*2a80*/  FMUL R9, R8, R9 ;  /* 0x0000000908097220 */ /* 0x000fe20000400000 */
[----:B------:R-:W-:-:S02]  /*2a90*/  FADD R10, R10, 1 ;  /* 0x3f8000000a0a7421 */ /* 0x000fc40000000000 */
[----:B------:R-:W-:Y:S02]  /*2aa0*/  FFMA R4, R11, R4, R20 ;  /* 0x000000040b047223 */ /* 0x000fe40000000014 */
[----:B------:R-:W-:Y:S01]  /*2ab0*/  FFMA R9, R9, R10, R16 ;  /* 0x0000000a09097223 */ /* 0x000fe20000000010 */
[----:B------:R-:W-:Y:S01]  /*2ac0*/  IMAD.WIDE R10, R5, R18, c[0x0][0x188] ;  /* 0x00006200050a7625 */ /* 0x000fe200078e0212 */
[----:B------:R-:W-:-:S04]  /*2ad0*/  IADD3 R5, R19, 0x800, RZ ;  /* 0x0000080013057810 */ /* 0x000fc80007ffe0ff */
[----:B------:R-:W-:Y:S02]  /*2ae0*/  IADD3 R5, R5, 0x200, RZ ;  /* 0x0000020005057810 */ /* 0x000fe40007ffe0ff */
[----:B------:R-:W-:Y:S02]  /*2af0*/  F2FP.BF16.PACK_AB R21, R9, R4 ;  /* 0x000000040915723e */ /* 0x000fe400000010ff */
[----:B------:R-:W-:Y:S01]  /*2b00*/  MOV R19, RZ ;  /* 0x000000ff00137202 */ /* 0x000fe20000000f00 */
[----:B------:R-:W-:Y:S02]  /*2b10*/  IMAD.WIDE R12, R5, R18, c[0x0][0x160] ;  /* 0x00005800050c7625 */ /* 0x000fe400078e0212 */
[----:B------:R0:W-:Y:S04]  /*2b20*/  @!P1 STG.E [R10.64], R21 ;  /* 0x000000150a009986 */ /* 0x0001e8000c101904 */
[----:B------:R-:W2:Y:S04]  /*2b30*/  LDG.E.EL R4, [R6.64+0x7400] ;  /* 0x0074000406047981 */ /* 0x000ea8000c2e1900 */
[----:B------:R-:W3:Y:S04]  /*2b40*/  LDG.E.EL R9, [R2.64+0x7400] ;  /* 0x0074000402097981 */ /* 0x000ee8000c2e1900 */
[----:B------:R-:W4:Y:S04]  /*2b50*/  @!P1 LDG.E.EF R19, [R12.64] ;  /* 0x000000040c139981 */ /* 0x000f28000c0e1900 */
[----:B------:R-:W0:Y:S04]  /*2b60*/  LDG.E.EL R14, [R6.64+0x5c00] ;  /* 0x005c0004060e7981 */ /* 0x000e28000c2e1900 */
[----:B------:R4:W5:Y:S01]  /*2b70*/  LDG.E.EL R15, [R2.64+0x5c00] ;  /* 0x005c0004020f7981 */ /* 0x000962000c2e1900 */
[----:B--2---:R-:W-:-:S02]  /*2b80*/  SHF.L.U32 R16, R4, 0x10, RZ ;  /* 0x0000001004107819 */ /* 0x004fc400000006ff */
[----:B------:R-:W-:Y:S02]  /*2b90*/  PRMT R4, R4, 0x7632, R4 ;  /* 0x0000763204047816 */ /* 0x000fe40000000004 */
[C---:B---3--:R-:W-:Y:S02]  /*2ba0*/  SHF.L.U32 R17, R9.reuse, 0x10, RZ ;  /* 0x0000001009117819 */ /* 0x048fe400000006ff */
[----:B------:R-:W-:Y:S02]  /*2bb0*/  PRMT R9, R9, 0x7632, R9 ;  /* 0x0000763209097816 */ /* 0x000fe40000000009 */
[----:B----4-:R-:W-:Y:S02]  /*2bc0*/  PRMT R2, R19, 0x7632, R2 ;  /* 0x0000763213027816 */ /* 0x010fe40000000002 */
[----:B------:R-:W-:Y:S02]  /*2bd0*/  SHF.L.U32 R4, R4, 0x10, RZ ;  /* 0x0000001004047819 */ /* 0x000fe400000006ff */
[----:B0-----:R-:W-:-:S02]  /*2be0*/  PRMT R10, R14, 0x7632, R10 ;  /* 0x000076320e0a7816 */ /* 0x001fc4000000000a */
[----:B------:R-:W-:Y:S02]  /*2bf0*/  SHF.L.U32 R9, R9, 0x10, RZ ;  /* 0x0000001009097819 */ /* 0x000fe400000006ff */
[----:B-----5:R-:W-:Y:S02]  /*2c00*/  PRMT R6, R15, 0x7632, R6 ;  /* 0x000076320f067816 */ /* 0x020fe40000000006 */
[----:B------:R-:W-:Y:S02]  /*2c10*/  SHF.L.U32 R7, R19, 0x10, RZ ;  /* 0x0000001013077819 */ /* 0x000fe400000006ff */
[----:B------:R-:W-:Y:S01]  /*2c20*/  SHF.L.U32 R3, R2, 0x10, RZ ;  /* 0x0000001002037819 */ /* 0x000fe200000006ff */
[----:B------:R-:W-:Y:S01]  /*2c30*/  FADD R16, R16, R17 ;  /* 0x0000001110107221 */ /* 0x000fe20000000000 */
[----:B------:R-:W-:Y:S01]  /*2c40*/  SHF.L.U32 R15, R15, 0x10, RZ ;  /* 0x000000100f0f7819 */ /* 0x000fe200000006ff */
[----:B------:R-:W-:Y:S01]  /*2c50*/  IMAD.U32 R14, R14, 0x10000, RZ ;  /* 0x000100000e0e7824 */ /* 0x000fe200078e00ff */
[----:B------:R-:W-:Y:S01]  /*2c60*/  SHF.L.U32 R10, R10, 0x10, RZ ;  /* 0x000000100a0a7819 */ /* 0x000fe200000006ff */
[----:B------:R-:W-:Y:S01]  /*2c70*/  FADD R4, R4, R9 ;  /* 0x0000000904047221 */ /* 0x000fe20000000000 */
[----:B------:R-:W-:Y:S01]  /*2c80*/  SHF.L.U32 R11, R6, 0x10, RZ ;  /* 0x00000010060b7819 */ /* 0x000fe200000006ff */
[C---:B------:R-:W-:Y:S01]  /*2c90*/  FADD R7, -R0.reuse, R7 ;  /* 0x0000000700077221 */ /* 0x040fe20000000100 */
[----:B------:R-:W-:Y:S01]  /*2ca0*/  FADD R3, -R0, R3 ;  /* 0x0000000300037221 */ /* 0x000fe20000000100 */
[----:B------:R-:W-:Y:S01]  /*2cb0*/  FADD R14, R14, R15 ;  /* 0x0000000f0e0e7221 */ /* 0x000fe20000000000 */
[----:B------:R-:W-:Y:S01]  /*2cc0*/  FADD R16, R16, 1 ;  /* 0x3f80000010107421 */ /* 0x000fe20000000000 */
[----:B------:R-:W-:Y:S01]  /*2cd0*/  FADD R10, R10, R11 ;  /* 0x0000000b0a0a7221 */ /* 0x000fe20000000000 */
[C---:B------:R-:W-:Y:S01]  /*2ce0*/  FMUL R7, R8.reuse, R7 ;  /* 0x0000000708077220 */ /* 0x040fe20000400000 */
[----:B------:R-:W-:Y:S01]  /*2cf0*/  FMUL R3, R8, R3 ;  /* 0x0000000308037220 */ /* 0x000fe20000400000 */
[----:B------:R-:W-:-:S02]  /*2d00*/  FADD R4, R4, 1 ;  /* 0x3f80000004047421 */ /* 0x000fc40000000000 */
[----:B------:R-:W-:Y:S02]  /*2d10*/  FFMA R7, R7, R16, R14 ;  /* 0x0000001007077223 */ /* 0x000fe4000000000e */
[----:B------:R-:W-:Y:S01]  /*2d20*/  FFMA R4, R3, R4, R10 ;  /* 0x0000000403047223 */ /* 0x000fe2000000000a */
[----:B------:R-:W-:-:S04]  /*2d30*/  IMAD.WIDE R18, R5, R18, c[0x0][0x188] ;  /* 0x0000620005127625 */ /* 0x000fc800078e0212 */
[----:B------:R-:W-:Y:S01]  /*2d40*/  F2FP.BF16.PACK_AB R7, R4, R7 ;  /* 0x000000070407723e */ /* 0x000fe200000010ff */
[----:B------:R-:W-:Y:S06]  /*2d50*/  @P1 EXIT ;  /* 0x000000000000194d */ /* 0x000fec0003800000 */
[----:B------:R-:W-:Y:S01]  /*2d60*/  STG.E [R18.64], R7 ;  /* 0x0000000712007986 */ /* 0x000fe2000c101904 */
[----:B------:R-:W-:Y:S05]  /*2d70*/  EXIT ;  /* 0x000000000000794d */ /* 0x000fea0003800000 */
.L_x_0:
[----:B------:R-:W-:-:S00]  /*2d80*/  BRA `(.L_x_0) ;  /* 0xfffffff000007947 */ /* 0x000fc0000383ffff */
[----:B------:R-:W-:-:S00]  /*2d90*/  NOP ;  /* 0x0000000000007918 */ /* 0x000fc00000000000 */
        /* <DEDUP_REMOVED lines=14> */
.L_x_1:


//--------------------- .nv.global.init           --------------------------
	.section	.nv.global.init,"aw",@progbits
.nv.global.init:
	.type		_$_str,@object
	.size		_$_str,(.L_0 - _$_str)
_$_str:
        /*0000*/ 	.byte	0x5f, 0x5f, 0x43, 0x55, 0x44, 0x41, 0x5f, 0x46, 0x54, 0x5a, 0x00
.L_0:


//--------------------- .nv.shared.triton_red_fused_add_mul_native_layer_norm_12 --------------------------
	.section	.nv.shared.triton_red_fused_add_mul_native_layer_norm_12,"aw",@nobits
	.sectionflags	@""
	.align	16
